//
// Generated by NVIDIA NVVM Compiler
//
// Compiler Build ID: CL-36424714
// Cuda compilation tools, release 13.0, V13.0.88
// Based on NVVM 20.0.0
//

.version 9.0
.target sm_100
.address_size 64

	// .globl	_Z8set_jetsP9PseudoJetPi
.extern .shared .align 16 .b8 sdata[];

.visible .entry _Z8set_jetsP9PseudoJetPi(
	.param .u64 .ptr .align 1 _Z8set_jetsP9PseudoJetPi_param_0,
	.param .u64 .ptr .align 1 _Z8set_jetsP9PseudoJetPi_param_1
)
{
	.reg .pred 	%p<25>;
	.reg .b16 	%rs<2>;
	.reg .b32 	%r<38>;
	.reg .b64 	%rd<8>;
	.reg .b64 	%fd<114>;

	ld.param.u64 	%rd3, [_Z8set_jetsP9PseudoJetPi_param_0];
	ld.param.u64 	%rd2, [_Z8set_jetsP9PseudoJetPi_param_1];
	cvta.to.global.u64 	%rd4, %rd3;
	mov.u32 	%r12, %ntid.x;
	mov.u32 	%r13, %ctaid.x;
	mov.u32 	%r14, %tid.x;
	mad.lo.s32 	%r1, %r12, %r13, %r14;
	mul.wide.s32 	%rd5, %r1, 64;
	add.s64 	%rd1, %rd4, %rd5;
	ld.global.f64 	%fd1, [%rd1];
	ld.global.f64 	%fd2, [%rd1+8];
	mul.f64 	%fd31, %fd2, %fd2;
	fma.rn.f64 	%fd3, %fd1, %fd1, %fd31;
	st.global.f64 	[%rd1+32], %fd3;
	mov.b16 	%rs1, 0;
	st.global.u8 	[%rd1+56], %rs1;
	setp.neu.f64 	%p1, %fd3, 0d0000000000000000;
	@%p1 bra 	$L__BB0_2;
	mov.b64 	%rd6, 0;
	st.global.u64 	[%rd1+40], %rd6;
	mov.f64 	%fd110, 0d0000000000000000;
	bra.uni 	$L__BB0_9;
$L__BB0_2:
	abs.f64 	%fd4, %fd1;
	abs.f64 	%fd5, %fd2;
	setp.leu.f64 	%p2, %fd5, %fd4;
	setp.gt.f64 	%p3, %fd5, %fd4;
	selp.f64 	%fd6, %fd5, %fd4, %p3;
	selp.f64 	%fd33, %fd4, %fd5, %p3;
	div.rn.f64 	%fd34, %fd33, %fd6;
	mul.f64 	%fd35, %fd34, %fd34;
	fma.rn.f64 	%fd36, %fd35, 0dBEF53E1D2A25FF7E, 0d3F2D3B63DBB65B49;
	fma.rn.f64 	%fd37, %fd36, %fd35, 0dBF5312788DDE082E;
	fma.rn.f64 	%fd38, %fd37, %fd35, 0d3F6F9690C8249315;
	fma.rn.f64 	%fd39, %fd38, %fd35, 0dBF82CF5AABC7CF0D;
	fma.rn.f64 	%fd40, %fd39, %fd35, 0d3F9162B0B2A3BFDE;
	fma.rn.f64 	%fd41, %fd40, %fd35, 0dBF9A7256FEB6FC6B;
	fma.rn.f64 	%fd42, %fd41, %fd35, 0d3FA171560CE4A489;
	fma.rn.f64 	%fd43, %fd42, %fd35, 0dBFA4F44D841450E4;
	fma.rn.f64 	%fd44, %fd43, %fd35, 0d3FA7EE3D3F36BB95;
	fma.rn.f64 	%fd45, %fd44, %fd35, 0dBFAAD32AE04A9FD1;
	fma.rn.f64 	%fd46, %fd45, %fd35, 0d3FAE17813D66954F;
	fma.rn.f64 	%fd47, %fd46, %fd35, 0dBFB11089CA9A5BCD;
	fma.rn.f64 	%fd48, %fd47, %fd35, 0d3FB3B12B2DB51738;
	fma.rn.f64 	%fd49, %fd48, %fd35, 0dBFB745D022F8DC5C;
	fma.rn.f64 	%fd50, %fd49, %fd35, 0d3FBC71C709DFE927;
	fma.rn.f64 	%fd51, %fd50, %fd35, 0dBFC2492491FA1744;
	fma.rn.f64 	%fd52, %fd51, %fd35, 0d3FC99999999840D2;
	fma.rn.f64 	%fd53, %fd52, %fd35, 0dBFD555555555544C;
	mul.f64 	%fd54, %fd35, %fd53;
	fma.rn.f64 	%fd7, %fd54, %fd34, %fd34;
	@%p2 bra 	$L__BB0_4;
	{
	.reg .b32 %temp; 
	mov.b64 	{%temp, %r16}, %fd1;
	}
	setp.lt.s32 	%p5, %r16, 0;
	neg.f64 	%fd57, %fd7;
	selp.f64 	%fd58, %fd7, %fd57, %p5;
	add.f64 	%fd108, %fd58, 0d3FF921FB54442D18;
	bra.uni 	$L__BB0_5;
$L__BB0_4:
	{
	.reg .b32 %temp; 
	mov.b64 	{%temp, %r15}, %fd1;
	}
	setp.lt.s32 	%p4, %r15, 0;
	mov.f64 	%fd55, 0d400921FB54442D18;
	sub.f64 	%fd56, %fd55, %fd7;
	selp.f64 	%fd108, %fd56, %fd7, %p4;
$L__BB0_5:
	setp.neu.f64 	%p6, %fd6, 0d0000000000000000;
	@%p6 bra 	$L__BB0_7;
	{
	.reg .b32 %temp; 
	mov.b64 	{%temp, %r18}, %fd1;
	}
	setp.lt.s32 	%p9, %r18, 0;
	selp.f64 	%fd109, 0d400921FB54442D18, 0d0000000000000000, %p9;
	bra.uni 	$L__BB0_8;
$L__BB0_7:
	setp.eq.f64 	%p7, %fd4, %fd5;
	{
	.reg .b32 %temp; 
	mov.b64 	{%temp, %r17}, %fd1;
	}
	setp.lt.s32 	%p8, %r17, 0;
	selp.f64 	%fd59, 0d4002D97C7F3321D2, 0d3FE921FB54442D18, %p8;
	selp.f64 	%fd109, %fd59, %fd108, %p7;
$L__BB0_8:
	add.rn.f64 	%fd60, %fd4, %fd5;
	setp.nan.f64 	%p10, %fd60, %fd60;
	copysign.f64 	%fd61, %fd2, %fd109;
	selp.f64 	%fd110, %fd60, %fd61, %p10;
	st.global.f64 	[%rd1+40], %fd110;
$L__BB0_9:
	setp.lt.f64 	%p11, %fd110, 0d0000000000000000;
	add.f64 	%fd62, %fd110, 0d401921FB54442D18;
	selp.f64 	%fd63, %fd62, %fd110, %p11;
	setp.ge.f64 	%p12, %fd63, 0d401921FB54442D18;
	add.f64 	%fd64, %fd63, 0dC01921FB54442D18;
	selp.f64 	%fd16, %fd64, %fd63, %p12;
	or.pred  	%p13, %p11, %p12;
	not.pred 	%p14, %p13;
	@%p14 bra 	$L__BB0_11;
	st.global.f64 	[%rd1+40], %fd16;
$L__BB0_11:
	setp.neu.f64 	%p15, %fd3, 0d0000000000000000;
	ld.global.f64 	%fd17, [%rd1+24];
	ld.global.f64 	%fd18, [%rd1+16];
	abs.f64 	%fd19, %fd18;
	setp.neu.f64 	%p16, %fd17, %fd19;
	or.pred  	%p17, %p16, %p15;
	@%p17 bra 	$L__BB0_15;
	add.f64 	%fd20, %fd19, 0d40F86A0000000000;
	setp.ltu.f64 	%p18, %fd18, 0d0000000000000000;
	@%p18 bra 	$L__BB0_14;
	st.global.f64 	[%rd1+48], %fd20;
	bra.uni 	$L__BB0_24;
$L__BB0_14:
	neg.f64 	%fd65, %fd20;
	st.global.f64 	[%rd1+48], %fd65;
	bra.uni 	$L__BB0_24;
$L__BB0_15:
	add.f64 	%fd66, %fd17, %fd18;
	sub.f64 	%fd67, %fd17, %fd18;
	mul.f64 	%fd68, %fd66, %fd67;
	sub.f64 	%fd69, %fd68, %fd3;
	max.f64 	%fd70, %fd69, 0d0000000000000000;
	add.f64 	%fd71, %fd17, %fd19;
	add.f64 	%fd72, %fd3, %fd70;
	mul.f64 	%fd73, %fd71, %fd71;
	div.rn.f64 	%fd111, %fd72, %fd73;
	{
	.reg .b32 %temp; 
	mov.b64 	{%temp, %r34}, %fd111;
	}
	{
	.reg .b32 %temp; 
	mov.b64 	{%r35, %temp}, %fd111;
	}
	setp.gt.s32 	%p19, %r34, 1048575;
	mov.b32 	%r36, -1023;
	@%p19 bra 	$L__BB0_17;
	mul.f64 	%fd111, %fd111, 0d4350000000000000;
	{
	.reg .b32 %temp; 
	mov.b64 	{%temp, %r34}, %fd111;
	}
	{
	.reg .b32 %temp; 
	mov.b64 	{%r35, %temp}, %fd111;
	}
	mov.b32 	%r36, -1077;
$L__BB0_17:
	add.s32 	%r21, %r34, -1;
	setp.gt.u32 	%p20, %r21, 2146435070;
	@%p20 bra 	$L__BB0_21;
	shr.u32 	%r24, %r34, 20;
	add.s32 	%r37, %r36, %r24;
	and.b32  	%r25, %r34, 1048575;
	or.b32  	%r26, %r25, 1072693248;
	mov.b64 	%fd112, {%r35, %r26};
	setp.lt.u32 	%p22, %r26, 1073127583;
	@%p22 bra 	$L__BB0_20;
	{
	.reg .b32 %temp; 
	mov.b64 	{%r27, %temp}, %fd112;
	}
	{
	.reg .b32 %temp; 
	mov.b64 	{%temp, %r28}, %fd112;
	}
	add.s32 	%r29, %r28, -1048576;
	mov.b64 	%fd112, {%r27, %r29};
	add.s32 	%r37, %r37, 1;
$L__BB0_20:
	add.f64 	%fd75, %fd112, 0dBFF0000000000000;
	add.f64 	%fd76, %fd112, 0d3FF0000000000000;
	rcp.approx.ftz.f64 	%fd77, %fd76;
	neg.f64 	%fd78, %fd76;
	fma.rn.f64 	%fd79, %fd78, %fd77, 0d3FF0000000000000;
	fma.rn.f64 	%fd80, %fd79, %fd79, %fd79;
	fma.rn.f64 	%fd81, %fd80, %fd77, %fd77;
	mul.f64 	%fd82, %fd75, %fd81;
	fma.rn.f64 	%fd83, %fd75, %fd81, %fd82;
	mul.f64 	%fd84, %fd83, %fd83;
	fma.rn.f64 	%fd85, %fd84, 0d3EB1380B3AE80F1E, 0d3ED0EE258B7A8B04;
	fma.rn.f64 	%fd86, %fd85, %fd84, 0d3EF3B2669F02676F;
	fma.rn.f64 	%fd87, %fd86, %fd84, 0d3F1745CBA9AB0956;
	fma.rn.f64 	%fd88, %fd87, %fd84, 0d3F3C71C72D1B5154;
	fma.rn.f64 	%fd89, %fd88, %fd84, 0d3F624924923BE72D;
	fma.rn.f64 	%fd90, %fd89, %fd84, 0d3F8999999999A3C4;
	fma.rn.f64 	%fd91, %fd90, %fd84, 0d3FB5555555555554;
	sub.f64 	%fd92, %fd75, %fd83;
	add.f64 	%fd93, %fd92, %fd92;
	neg.f64 	%fd94, %fd83;
	fma.rn.f64 	%fd95, %fd94, %fd75, %fd93;
	mul.f64 	%fd96, %fd81, %fd95;
	mul.f64 	%fd97, %fd84, %fd91;
	fma.rn.f64 	%fd98, %fd97, %fd83, %fd96;
	xor.b32  	%r30, %r37, -2147483648;
	mov.b32 	%r31, 1127219200;
	mov.b64 	%fd99, {%r30, %r31};
	mov.b32 	%r32, -2147483648;
	mov.b64 	%fd100, {%r32, %r31};
	sub.f64 	%fd101, %fd99, %fd100;
	fma.rn.f64 	%fd102, %fd101, 0d3FE62E42FEFA39EF, %fd83;
	fma.rn.f64 	%fd103, %fd101, 0dBFE62E42FEFA39EF, %fd102;
	sub.f64 	%fd104, %fd103, %fd83;
	sub.f64 	%fd105, %fd98, %fd104;
	fma.rn.f64 	%fd106, %fd101, 0d3C7ABC9E3B39803F, %fd105;
	add.f64 	%fd113, %fd102, %fd106;
	bra.uni 	$L__BB0_22;
$L__BB0_21:
	fma.rn.f64 	%fd74, %fd111, 0d7FF0000000000000, 0d7FF0000000000000;
	{
	.reg .b32 %temp; 
	mov.b64 	{%temp, %r22}, %fd111;
	}
	and.b32  	%r23, %r22, 2147483647;
	setp.eq.s32 	%p21, %r23, 0;
	selp.f64 	%fd113, 0dFFF0000000000000, %fd74, %p21;
$L__BB0_22:
	mul.f64 	%fd30, %fd113, 0d3FE0000000000000;
	st.global.f64 	[%rd1+48], %fd30;
	setp.leu.f64 	%p23, %fd18, 0d0000000000000000;
	@%p23 bra 	$L__BB0_24;
	neg.f64 	%fd107, %fd30;
	st.global.f64 	[%rd1+48], %fd107;
$L__BB0_24:
	setp.ne.s32 	%p24, %r1, 0;
	@%p24 bra 	$L__BB0_26;
	cvta.to.global.u64 	%rd7, %rd2;
	mov.b32 	%r33, -1;
	st.global.u32 	[%rd7], %r33;
$L__BB0_26:
	ret;

}
	// .globl	_Z13reduction_minP9PseudoJetPdS1_PiS2_S2_iiS2_
.visible .entry _Z13reduction_minP9PseudoJetPdS1_PiS2_S2_iiS2_(
	.param .u64 .ptr .align 1 _Z13reduction_minP9PseudoJetPdS1_PiS2_S2_iiS2__param_0,
	.param .u64 .ptr .align 1 _Z13reduction_minP9PseudoJetPdS1_PiS2_S2_iiS2__param_1,
	.param .u64 .ptr .align 1 _Z13reduction_minP9PseudoJetPdS1_PiS2_S2_iiS2__param_2,
	.param .u64 .ptr .align 1 _Z13reduction_minP9PseudoJetPdS1_PiS2_S2_iiS2__param_3,
	.param .u64 .ptr .align 1 _Z13reduction_minP9PseudoJetPdS1_PiS2_S2_iiS2__param_4,
	.param .u64 .ptr .align 1 _Z13reduction_minP9PseudoJetPdS1_PiS2_S2_iiS2__param_5,
	.param .u32 _Z13reduction_minP9PseudoJetPdS1_PiS2_S2_iiS2__param_6,
	.param .u32 _Z13reduction_minP9PseudoJetPdS1_PiS2_S2_iiS2__param_7,
	.param .u64 .ptr .align 1 _Z13reduction_minP9PseudoJetPdS1_PiS2_S2_iiS2__param_8
)
{
	.reg .pred 	%p<13>;
	.reg .b32 	%r<34>;
	.reg .b64 	%rd<27>;
	.reg .b64 	%fd<33>;

	ld.param.u64 	%rd6, [_Z13reduction_minP9PseudoJetPdS1_PiS2_S2_iiS2__param_0];
	ld.param.u64 	%rd4, [_Z13reduction_minP9PseudoJetPdS1_PiS2_S2_iiS2__param_2];
	ld.param.u64 	%rd7, [_Z13reduction_minP9PseudoJetPdS1_PiS2_S2_iiS2__param_3];
	ld.param.u64 	%rd5, [_Z13reduction_minP9PseudoJetPdS1_PiS2_S2_iiS2__param_4];
	ld.param.u64 	%rd8, [_Z13reduction_minP9PseudoJetPdS1_PiS2_S2_iiS2__param_5];
	ld.param.u32 	%r13, [_Z13reduction_minP9PseudoJetPdS1_PiS2_S2_iiS2__param_6];
	ld.param.u32 	%r14, [_Z13reduction_minP9PseudoJetPdS1_PiS2_S2_iiS2__param_7];
	cvta.to.global.u64 	%rd1, %rd6;
	cvta.to.global.u64 	%rd2, %rd8;
	cvta.to.global.u64 	%rd3, %rd7;
	mov.u32 	%r33, %ntid.x;
	mov.u32 	%r2, %ctaid.x;
	mov.u32 	%r3, %tid.x;
	mad.lo.s32 	%r4, %r2, %r33, %r3;
	setp.ge.u32 	%p1, %r4, %r13;
	@%p1 bra 	$L__BB1_11;
	cvta.to.global.u64 	%rd9, %rd5;
	mul.wide.u32 	%rd10, %r4, 4;
	add.s64 	%rd11, %rd3, %rd10;
	st.global.u32 	[%rd11], %r4;
	add.s32 	%r15, %r4, 1;
	shl.b32 	%r16, %r15, 1;
	cvt.rn.f64.s32 	%fd5, %r16;
	add.f64 	%fd6, %fd5, 0d3FD0000000000000;
	sqrt.rn.f64 	%fd7, %fd6;
	add.f64 	%fd8, %fd7, 0dBFE0000000000000;
	cvt.rpi.f64.f64 	%fd9, %fd8;
	cvt.rzi.s32.f64 	%r5, %fd9;
	cvt.rn.f64.s32 	%fd10, %r15;
	add.s32 	%r17, %r5, -1;
	mul.lo.s32 	%r18, %r17, %r5;
	cvt.rn.f64.s32 	%fd11, %r18;
	fma.rn.f64 	%fd12, %fd11, 0dBFE0000000000000, %fd10;
	cvt.rzi.f64.f64 	%fd13, %fd12;
	cvt.rzi.s32.f64 	%r6, %fd13;
	add.s32 	%r19, %r6, -1;
	add.s64 	%rd12, %rd9, %rd10;
	st.global.u32 	[%rd12], %r19;
	add.s64 	%rd13, %rd2, %rd10;
	st.global.u32 	[%rd13], %r17;
	setp.ne.s32 	%p2, %r6, %r5;
	@%p2 bra 	$L__BB1_3;
	mul.wide.s32 	%rd18, %r5, 64;
	add.s64 	%rd19, %rd1, %rd18;
	ld.global.f64 	%fd32, [%rd19+-32];
	bra.uni 	$L__BB1_4;
$L__BB1_3:
	mul.wide.s32 	%rd14, %r6, 64;
	add.s64 	%rd15, %rd1, %rd14;
	mul.wide.s32 	%rd16, %r5, 64;
	add.s64 	%rd17, %rd1, %rd16;
	ld.global.f64 	%fd14, [%rd15+-32];
	ld.global.f64 	%fd15, [%rd17+-32];
	min.f64 	%fd16, %fd14, %fd15;
	ld.global.f64 	%fd17, [%rd15+-24];
	ld.global.f64 	%fd18, [%rd17+-24];
	sub.f64 	%fd19, %fd17, %fd18;
	abs.f64 	%fd20, %fd19;
	setp.gt.f64 	%p3, %fd20, 0d400921FB54442D18;
	mov.f64 	%fd21, 0d401921FB54442D18;
	sub.f64 	%fd22, %fd21, %fd20;
	selp.f64 	%fd23, %fd22, %fd20, %p3;
	ld.global.f64 	%fd24, [%rd15+-16];
	ld.global.f64 	%fd25, [%rd17+-16];
	sub.f64 	%fd26, %fd24, %fd25;
	mul.f64 	%fd27, %fd23, %fd23;
	fma.rn.f64 	%fd28, %fd26, %fd26, %fd27;
	mul.f64 	%fd29, %fd16, %fd28;
	mul.f64 	%fd32, %fd29, 0d400638E38E38E38E;
$L__BB1_4:
	shl.b32 	%r20, %r33, 3;
	mov.u32 	%r21, sdata;
	add.s32 	%r7, %r21, %r20;
	shl.b32 	%r22, %r3, 3;
	add.s32 	%r8, %r21, %r22;
	st.shared.f64 	[%r8], %fd32;
	shl.b32 	%r23, %r3, 2;
	add.s32 	%r9, %r7, %r23;
	st.shared.u32 	[%r9], %r4;
	bar.sync 	0;
	setp.lt.u32 	%p4, %r33, 2;
	@%p4 bra 	$L__BB1_9;
$L__BB1_5:
	mov.u32 	%r10, %r33;
	shr.u32 	%r33, %r10, 1;
	setp.ge.u32 	%p5, %r3, %r33;
	add.s32 	%r24, %r33, %r4;
	setp.ge.u32 	%p6, %r24, %r13;
	or.pred  	%p7, %p5, %p6;
	@%p7 bra 	$L__BB1_8;
	shl.b32 	%r25, %r33, 2;
	add.s32 	%r12, %r9, %r25;
	ld.shared.u32 	%r26, [%r12];
	mul.wide.s32 	%rd20, %r26, 4;
	add.s64 	%rd21, %rd2, %rd20;
	ld.global.u32 	%r27, [%rd21];
	ld.shared.f64 	%fd30, [%r8];
	shl.b32 	%r29, %r33, 3;
	add.s32 	%r30, %r8, %r29;
	ld.shared.f64 	%fd4, [%r30];
	setp.leu.f64 	%p8, %fd30, %fd4;
	setp.ge.s32 	%p9, %r27, %r14;
	or.pred  	%p10, %p8, %p9;
	@%p10 bra 	$L__BB1_8;
	st.shared.f64 	[%r8], %fd4;
	ld.shared.u32 	%r31, [%r12];
	st.shared.u32 	[%r9], %r31;
$L__BB1_8:
	bar.sync 	0;
	setp.gt.u32 	%p11, %r10, 3;
	@%p11 bra 	$L__BB1_5;
$L__BB1_9:
	setp.ne.s32 	%p12, %r3, 0;
	@%p12 bra 	$L__BB1_11;
	ld.shared.f64 	%fd31, [sdata];
	cvta.to.global.u64 	%rd22, %rd4;
	mul.wide.u32 	%rd23, %r2, 8;
	add.s64 	%rd24, %rd22, %rd23;
	st.global.f64 	[%rd24], %fd31;
	ld.shared.u32 	%r32, [%r7];
	mul.wide.u32 	%rd25, %r2, 4;
	add.s64 	%rd26, %rd3, %rd25;
	st.global.u32 	[%rd26], %r32;
$L__BB1_11:
	ret;

}
	// .globl	_Z16reduction_blocksP9PseudoJetPdS1_PiS2_S2_iiS2_
.visible .entry _Z16reduction_blocksP9PseudoJetPdS1_PiS2_S2_iiS2_(
	.param .u64 .ptr .align 1 _Z16reduction_blocksP9PseudoJetPdS1_PiS2_S2_iiS2__param_0,
	.param .u64 .ptr .align 1 _Z16reduction_blocksP9PseudoJetPdS1_PiS2_S2_iiS2__param_1,
	.param .u64 .ptr .align 1 _Z16reduction_blocksP9PseudoJetPdS1_PiS2_S2_iiS2__param_2,
	.param .u64 .ptr .align 1 _Z16reduction_blocksP9PseudoJetPdS1_PiS2_S2_iiS2__param_3,
	.param .u64 .ptr .align 1 _Z16reduction_blocksP9PseudoJetPdS1_PiS2_S2_iiS2__param_4,
	.param .u64 .ptr .align 1 _Z16reduction_blocksP9PseudoJetPdS1_PiS2_S2_iiS2__param_5,
	.param .u32 _Z16reduction_blocksP9PseudoJetPdS1_PiS2_S2_iiS2__param_6,
	.param .u32 _Z16reduction_blocksP9PseudoJetPdS1_PiS2_S2_iiS2__param_7,
	.param .u64 .ptr .align 1 _Z16reduction_blocksP9PseudoJetPdS1_PiS2_S2_iiS2__param_8
)
{
	.reg .pred 	%p<33>;
	.reg .b16 	%rs<4>;
	.reg .b32 	%r<73>;
	.reg .b64 	%rd<39>;
	.reg .b64 	%fd<147>;

	ld.param.u64 	%rd5, [_Z16reduction_blocksP9PseudoJetPdS1_PiS2_S2_iiS2__param_0];
	ld.param.u64 	%rd6, [_Z16reduction_blocksP9PseudoJetPdS1_PiS2_S2_iiS2__param_1];
	ld.param.u64 	%rd7, [_Z16reduction_blocksP9PseudoJetPdS1_PiS2_S2_iiS2__param_2];
	ld.param.u64 	%rd11, [_Z16reduction_blocksP9PseudoJetPdS1_PiS2_S2_iiS2__param_3];
	ld.param.u64 	%rd8, [_Z16reduction_blocksP9PseudoJetPdS1_PiS2_S2_iiS2__param_4];
	ld.param.u64 	%rd9, [_Z16reduction_blocksP9PseudoJetPdS1_PiS2_S2_iiS2__param_5];
	ld.param.u32 	%r22, [_Z16reduction_blocksP9PseudoJetPdS1_PiS2_S2_iiS2__param_6];
	ld.param.u64 	%rd10, [_Z16reduction_blocksP9PseudoJetPdS1_PiS2_S2_iiS2__param_8];
	cvta.to.global.u64 	%rd1, %rd5;
	cvta.to.global.u64 	%rd2, %rd11;
	mov.u32 	%r68, %ntid.x;
	mov.u32 	%r2, %ctaid.x;
	mov.u32 	%r3, %tid.x;
	mad.lo.s32 	%r4, %r2, %r68, %r3;
	setp.ge.u32 	%p1, %r4, %r22;
	@%p1 bra 	$L__BB2_34;
	shl.b32 	%r24, %r68, 3;
	mov.u32 	%r25, sdata;
	add.s32 	%r5, %r25, %r24;
	cvta.to.global.u64 	%rd12, %rd6;
	mul.wide.u32 	%rd13, %r4, 8;
	add.s64 	%rd14, %rd12, %rd13;
	ld.global.f64 	%fd32, [%rd14];
	shl.b32 	%r26, %r3, 3;
	add.s32 	%r6, %r25, %r26;
	st.shared.f64 	[%r6], %fd32;
	mul.wide.u32 	%rd15, %r4, 4;
	add.s64 	%rd16, %rd2, %rd15;
	ld.global.u32 	%r27, [%rd16];
	shl.b32 	%r28, %r3, 2;
	add.s32 	%r7, %r5, %r28;
	st.shared.u32 	[%r7], %r27;
	bar.sync 	0;
	setp.lt.u32 	%p2, %r68, 2;
	@%p2 bra 	$L__BB2_6;
$L__BB2_2:
	mov.u32 	%r8, %r68;
	shr.u32 	%r68, %r8, 1;
	setp.ge.u32 	%p3, %r3, %r68;
	add.s32 	%r29, %r68, %r4;
	setp.ge.u32 	%p4, %r29, %r22;
	or.pred  	%p5, %p3, %p4;
	@%p5 bra 	$L__BB2_5;
	ld.shared.f64 	%fd33, [%r6];
	shl.b32 	%r30, %r68, 3;
	add.s32 	%r31, %r6, %r30;
	ld.shared.f64 	%fd1, [%r31];
	setp.leu.f64 	%p6, %fd33, %fd1;
	@%p6 bra 	$L__BB2_5;
	st.shared.f64 	[%r6], %fd1;
	shl.b32 	%r32, %r68, 2;
	add.s32 	%r33, %r7, %r32;
	ld.shared.u32 	%r34, [%r33];
	st.shared.u32 	[%r7], %r34;
$L__BB2_5:
	bar.sync 	0;
	setp.gt.u32 	%p7, %r8, 3;
	@%p7 bra 	$L__BB2_2;
$L__BB2_6:
	setp.ne.s32 	%p8, %r3, 0;
	@%p8 bra 	$L__BB2_34;
	ld.shared.f64 	%fd34, [sdata];
	cvta.to.global.u64 	%rd17, %rd7;
	mul.wide.u32 	%rd18, %r2, 8;
	add.s64 	%rd19, %rd17, %rd18;
	st.global.f64 	[%rd19], %fd34;
	ld.shared.u32 	%r35, [%r5];
	mul.wide.u32 	%rd20, %r2, 4;
	add.s64 	%rd21, %rd2, %rd20;
	st.global.u32 	[%rd21], %r35;
	cvta.to.global.u64 	%rd22, %rd8;
	mul.wide.s32 	%rd23, %r35, 4;
	add.s64 	%rd24, %rd22, %rd23;
	ld.global.u32 	%r10, [%rd24];
	cvta.to.global.u64 	%rd25, %rd9;
	add.s64 	%rd26, %rd25, %rd23;
	ld.global.u32 	%r11, [%rd26];
	cvta.to.global.u64 	%rd27, %rd10;
	st.global.u32 	[%rd27], %r11;
	setp.ne.s32 	%p9, %r10, %r11;
	@%p9 bra 	$L__BB2_9;
	ld.param.u32 	%r67, [_Z16reduction_blocksP9PseudoJetPdS1_PiS2_S2_iiS2__param_7];
	ld.param.u64 	%rd38, [_Z16reduction_blocksP9PseudoJetPdS1_PiS2_S2_iiS2__param_0];
	cvta.to.global.u64 	%rd33, %rd38;
	mul.wide.s32 	%rd34, %r10, 64;
	add.s64 	%rd35, %rd33, %rd34;
	ld.global.f64 	%fd127, [%rd35];
	ld.global.f64 	%fd128, [%rd35+8];
	ld.global.f64 	%fd129, [%rd35+16];
	ld.global.f64 	%fd130, [%rd35+24];
	ld.global.f64 	%fd131, [%rd35+32];
	ld.global.f64 	%fd132, [%rd35+40];
	ld.global.f64 	%fd133, [%rd35+48];
	ld.global.v2.u8 	{%rs2, %rs3}, [%rd35+58];
	ld.global.u32 	%r56, [%rd35+60];
	mul.wide.s32 	%rd36, %r67, 64;
	add.s64 	%rd37, %rd33, %rd36;
	ld.global.f64 	%fd134, [%rd37+-64];
	ld.global.f64 	%fd135, [%rd37+-56];
	ld.global.f64 	%fd136, [%rd37+-48];
	ld.global.f64 	%fd137, [%rd37+-40];
	ld.global.f64 	%fd138, [%rd37+-32];
	ld.global.f64 	%fd139, [%rd37+-24];
	ld.global.f64 	%fd140, [%rd37+-16];
	ld.global.v2.b32 	{%r57, %r58}, [%rd37+-8];
	ld.global.u8 	%r59, [%rd35+57];
	st.global.f64 	[%rd35], %fd134;
	st.global.f64 	[%rd35+8], %fd135;
	st.global.f64 	[%rd35+16], %fd136;
	st.global.f64 	[%rd35+24], %fd137;
	st.global.f64 	[%rd35+32], %fd138;
	st.global.f64 	[%rd35+40], %fd139;
	st.global.f64 	[%rd35+48], %fd140;
	st.global.v2.b32 	[%rd35+56], {%r57, %r58};
	st.global.f64 	[%rd37+-64], %fd127;
	st.global.f64 	[%rd37+-56], %fd128;
	st.global.f64 	[%rd37+-48], %fd129;
	st.global.f64 	[%rd37+-40], %fd130;
	st.global.f64 	[%rd37+-32], %fd131;
	st.global.f64 	[%rd37+-24], %fd132;
	st.global.f64 	[%rd37+-16], %fd133;
	cvt.u32.u16 	%r60, %rs3;
	cvt.u32.u16 	%r61, %rs2;
	prmt.b32 	%r62, %r61, %r60, 0x3340U;
	mov.b32 	%r63, 1;
	prmt.b32 	%r64, %r63, %r59, 0x3340U;
	prmt.b32 	%r65, %r64, %r62, 0x5410U;
	st.global.v2.b32 	[%rd37+-8], {%r65, %r56};
	bra.uni 	$L__BB2_34;
$L__BB2_9:
	mul.wide.s32 	%rd28, %r11, 64;
	add.s64 	%rd3, %rd1, %rd28;
	ld.global.f64 	%fd35, [%rd3];
	mul.wide.s32 	%rd29, %r10, 64;
	add.s64 	%rd4, %rd1, %rd29;
	ld.global.f64 	%fd36, [%rd4];
	add.f64 	%fd2, %fd35, %fd36;
	st.global.f64 	[%rd4], %fd2;
	ld.global.f64 	%fd37, [%rd3+8];
	ld.global.f64 	%fd38, [%rd4+8];
	add.f64 	%fd3, %fd37, %fd38;
	st.global.f64 	[%rd4+8], %fd3;
	ld.global.f64 	%fd39, [%rd3+16];
	ld.global.f64 	%fd40, [%rd4+16];
	add.f64 	%fd4, %fd39, %fd40;
	st.global.f64 	[%rd4+16], %fd4;
	ld.global.f64 	%fd41, [%rd3+24];
	ld.global.f64 	%fd42, [%rd4+24];
	add.f64 	%fd5, %fd41, %fd42;
	st.global.f64 	[%rd4+24], %fd5;
	mul.f64 	%fd43, %fd3, %fd3;
	fma.rn.f64 	%fd6, %fd2, %fd2, %fd43;
	st.global.f64 	[%rd4+32], %fd6;
	mov.b16 	%rs1, 0;
	st.global.u8 	[%rd4+56], %rs1;
	setp.neu.f64 	%p10, %fd6, 0d0000000000000000;
	@%p10 bra 	$L__BB2_11;
	mov.b64 	%rd30, 0;
	st.global.u64 	[%rd4+40], %rd30;
	mov.f64 	%fd143, 0d0000000000000000;
	bra.uni 	$L__BB2_18;
$L__BB2_11:
	abs.f64 	%fd7, %fd2;
	abs.f64 	%fd8, %fd3;
	setp.leu.f64 	%p11, %fd8, %fd7;
	setp.gt.f64 	%p12, %fd8, %fd7;
	selp.f64 	%fd9, %fd8, %fd7, %p12;
	selp.f64 	%fd45, %fd7, %fd8, %p12;
	div.rn.f64 	%fd46, %fd45, %fd9;
	mul.f64 	%fd47, %fd46, %fd46;
	fma.rn.f64 	%fd48, %fd47, 0dBEF53E1D2A25FF7E, 0d3F2D3B63DBB65B49;
	fma.rn.f64 	%fd49, %fd48, %fd47, 0dBF5312788DDE082E;
	fma.rn.f64 	%fd50, %fd49, %fd47, 0d3F6F9690C8249315;
	fma.rn.f64 	%fd51, %fd50, %fd47, 0dBF82CF5AABC7CF0D;
	fma.rn.f64 	%fd52, %fd51, %fd47, 0d3F9162B0B2A3BFDE;
	fma.rn.f64 	%fd53, %fd52, %fd47, 0dBF9A7256FEB6FC6B;
	fma.rn.f64 	%fd54, %fd53, %fd47, 0d3FA171560CE4A489;
	fma.rn.f64 	%fd55, %fd54, %fd47, 0dBFA4F44D841450E4;
	fma.rn.f64 	%fd56, %fd55, %fd47, 0d3FA7EE3D3F36BB95;
	fma.rn.f64 	%fd57, %fd56, %fd47, 0dBFAAD32AE04A9FD1;
	fma.rn.f64 	%fd58, %fd57, %fd47, 0d3FAE17813D66954F;
	fma.rn.f64 	%fd59, %fd58, %fd47, 0dBFB11089CA9A5BCD;
	fma.rn.f64 	%fd60, %fd59, %fd47, 0d3FB3B12B2DB51738;
	fma.rn.f64 	%fd61, %fd60, %fd47, 0dBFB745D022F8DC5C;
	fma.rn.f64 	%fd62, %fd61, %fd47, 0d3FBC71C709DFE927;
	fma.rn.f64 	%fd63, %fd62, %fd47, 0dBFC2492491FA1744;
	fma.rn.f64 	%fd64, %fd63, %fd47, 0d3FC99999999840D2;
	fma.rn.f64 	%fd65, %fd64, %fd47, 0dBFD555555555544C;
	mul.f64 	%fd66, %fd47, %fd65;
	fma.rn.f64 	%fd10, %fd66, %fd46, %fd46;
	@%p11 bra 	$L__BB2_13;
	{
	.reg .b32 %temp; 
	mov.b64 	{%temp, %r37}, %fd2;
	}
	setp.lt.s32 	%p14, %r37, 0;
	neg.f64 	%fd69, %fd10;
	selp.f64 	%fd70, %fd10, %fd69, %p14;
	add.f64 	%fd141, %fd70, 0d3FF921FB54442D18;
	bra.uni 	$L__BB2_14;
$L__BB2_13:
	{
	.reg .b32 %temp; 
	mov.b64 	{%temp, %r36}, %fd2;
	}
	setp.lt.s32 	%p13, %r36, 0;
	mov.f64 	%fd67, 0d400921FB54442D18;
	sub.f64 	%fd68, %fd67, %fd10;
	selp.f64 	%fd141, %fd68, %fd10, %p13;
$L__BB2_14:
	setp.neu.f64 	%p15, %fd9, 0d0000000000000000;
	@%p15 bra 	$L__BB2_16;
	{
	.reg .b32 %temp; 
	mov.b64 	{%temp, %r39}, %fd2;
	}
	setp.lt.s32 	%p18, %r39, 0;
	selp.f64 	%fd142, 0d400921FB54442D18, 0d0000000000000000, %p18;
	bra.uni 	$L__BB2_17;
$L__BB2_16:
	setp.eq.f64 	%p16, %fd7, %fd8;
	{
	.reg .b32 %temp; 
	mov.b64 	{%temp, %r38}, %fd2;
	}
	setp.lt.s32 	%p17, %r38, 0;
	selp.f64 	%fd71, 0d4002D97C7F3321D2, 0d3FE921FB54442D18, %p17;
	selp.f64 	%fd142, %fd71, %fd141, %p16;
$L__BB2_17:
	add.rn.f64 	%fd72, %fd7, %fd8;
	setp.nan.f64 	%p19, %fd72, %fd72;
	copysign.f64 	%fd73, %fd3, %fd142;
	selp.f64 	%fd143, %fd72, %fd73, %p19;
	st.global.f64 	[%rd4+40], %fd143;
$L__BB2_18:
	setp.lt.f64 	%p20, %fd143, 0d0000000000000000;
	add.f64 	%fd74, %fd143, 0d401921FB54442D18;
	selp.f64 	%fd75, %fd74, %fd143, %p20;
	setp.ge.f64 	%p21, %fd75, 0d401921FB54442D18;
	add.f64 	%fd76, %fd75, 0dC01921FB54442D18;
	selp.f64 	%fd19, %fd76, %fd75, %p21;
	or.pred  	%p22, %p20, %p21;
	not.pred 	%p23, %p22;
	@%p23 bra 	$L__BB2_20;
	st.global.f64 	[%rd4+40], %fd19;
$L__BB2_20:
	setp.neu.f64 	%p24, %fd6, 0d0000000000000000;
	abs.f64 	%fd20, %fd4;
	setp.neu.f64 	%p25, %fd5, %fd20;
	or.pred  	%p26, %p25, %p24;
	@%p26 bra 	$L__BB2_24;
	add.f64 	%fd21, %fd20, 0d40F86A0000000000;
	setp.ltu.f64 	%p27, %fd4, 0d0000000000000000;
	@%p27 bra 	$L__BB2_23;
	st.global.f64 	[%rd4+48], %fd21;
	bra.uni 	$L__BB2_33;
$L__BB2_23:
	neg.f64 	%fd77, %fd21;
	st.global.f64 	[%rd4+48], %fd77;
	bra.uni 	$L__BB2_33;
$L__BB2_24:
	add.f64 	%fd78, %fd5, %fd4;
	sub.f64 	%fd79, %fd5, %fd4;
	mul.f64 	%fd80, %fd78, %fd79;
	sub.f64 	%fd81, %fd80, %fd6;
	max.f64 	%fd82, %fd81, 0d0000000000000000;
	add.f64 	%fd83, %fd5, %fd20;
	add.f64 	%fd84, %fd6, %fd82;
	mul.f64 	%fd85, %fd83, %fd83;
	div.rn.f64 	%fd144, %fd84, %fd85;
	{
	.reg .b32 %temp; 
	mov.b64 	{%temp, %r69}, %fd144;
	}
	{
	.reg .b32 %temp; 
	mov.b64 	{%r70, %temp}, %fd144;
	}
	setp.gt.s32 	%p28, %r69, 1048575;
	mov.b32 	%r71, -1023;
	@%p28 bra 	$L__BB2_26;
	mul.f64 	%fd144, %fd144, 0d4350000000000000;
	{
	.reg .b32 %temp; 
	mov.b64 	{%temp, %r69}, %fd144;
	}
	{
	.reg .b32 %temp; 
	mov.b64 	{%r70, %temp}, %fd144;
	}
	mov.b32 	%r71, -1077;
$L__BB2_26:
	add.s32 	%r42, %r69, -1;
	setp.gt.u32 	%p29, %r42, 2146435070;
	@%p29 bra 	$L__BB2_30;
	shr.u32 	%r45, %r69, 20;
	add.s32 	%r72, %r71, %r45;
	and.b32  	%r46, %r69, 1048575;
	or.b32  	%r47, %r46, 1072693248;
	mov.b64 	%fd145, {%r70, %r47};
	setp.lt.u32 	%p31, %r47, 1073127583;
	@%p31 bra 	$L__BB2_29;
	{
	.reg .b32 %temp; 
	mov.b64 	{%r48, %temp}, %fd145;
	}
	{
	.reg .b32 %temp; 
	mov.b64 	{%temp, %r49}, %fd145;
	}
	add.s32 	%r50, %r49, -1048576;
	mov.b64 	%fd145, {%r48, %r50};
	add.s32 	%r72, %r72, 1;
$L__BB2_29:
	add.f64 	%fd87, %fd145, 0dBFF0000000000000;
	add.f64 	%fd88, %fd145, 0d3FF0000000000000;
	rcp.approx.ftz.f64 	%fd89, %fd88;
	neg.f64 	%fd90, %fd88;
	fma.rn.f64 	%fd91, %fd90, %fd89, 0d3FF0000000000000;
	fma.rn.f64 	%fd92, %fd91, %fd91, %fd91;
	fma.rn.f64 	%fd93, %fd92, %fd89, %fd89;
	mul.f64 	%fd94, %fd87, %fd93;
	fma.rn.f64 	%fd95, %fd87, %fd93, %fd94;
	mul.f64 	%fd96, %fd95, %fd95;
	fma.rn.f64 	%fd97, %fd96, 0d3EB1380B3AE80F1E, 0d3ED0EE258B7A8B04;
	fma.rn.f64 	%fd98, %fd97, %fd96, 0d3EF3B2669F02676F;
	fma.rn.f64 	%fd99, %fd98, %fd96, 0d3F1745CBA9AB0956;
	fma.rn.f64 	%fd100, %fd99, %fd96, 0d3F3C71C72D1B5154;
	fma.rn.f64 	%fd101, %fd100, %fd96, 0d3F624924923BE72D;
	fma.rn.f64 	%fd102, %fd101, %fd96, 0d3F8999999999A3C4;
	fma.rn.f64 	%fd103, %fd102, %fd96, 0d3FB5555555555554;
	sub.f64 	%fd104, %fd87, %fd95;
	add.f64 	%fd105, %fd104, %fd104;
	neg.f64 	%fd106, %fd95;
	fma.rn.f64 	%fd107, %fd106, %fd87, %fd105;
	mul.f64 	%fd108, %fd93, %fd107;
	mul.f64 	%fd109, %fd96, %fd103;
	fma.rn.f64 	%fd110, %fd109, %fd95, %fd108;
	xor.b32  	%r51, %r72, -2147483648;
	mov.b32 	%r52, 1127219200;
	mov.b64 	%fd111, {%r51, %r52};
	mov.b32 	%r53, -2147483648;
	mov.b64 	%fd112, {%r53, %r52};
	sub.f64 	%fd113, %fd111, %fd112;
	fma.rn.f64 	%fd114, %fd113, 0d3FE62E42FEFA39EF, %fd95;
	fma.rn.f64 	%fd115, %fd113, 0dBFE62E42FEFA39EF, %fd114;
	sub.f64 	%fd116, %fd115, %fd95;
	sub.f64 	%fd117, %fd110, %fd116;
	fma.rn.f64 	%fd118, %fd113, 0d3C7ABC9E3B39803F, %fd117;
	add.f64 	%fd146, %fd114, %fd118;
	bra.uni 	$L__BB2_31;
$L__BB2_30:
	fma.rn.f64 	%fd86, %fd144, 0d7FF0000000000000, 0d7FF0000000000000;
	{
	.reg .b32 %temp; 
	mov.b64 	{%temp, %r43}, %fd144;
	}
	and.b32  	%r44, %r43, 2147483647;
	setp.eq.s32 	%p30, %r44, 0;
	selp.f64 	%fd146, 0dFFF0000000000000, %fd86, %p30;
$L__BB2_31:
	mul.f64 	%fd31, %fd146, 0d3FE0000000000000;
	st.global.f64 	[%rd4+48], %fd31;
	setp.leu.f64 	%p32, %fd4, 0d0000000000000000;
	@%p32 bra 	$L__BB2_33;
	neg.f64 	%fd119, %fd31;
	st.global.f64 	[%rd4+48], %fd119;
$L__BB2_33:
	ld.param.u32 	%r66, [_Z16reduction_blocksP9PseudoJetPdS1_PiS2_S2_iiS2__param_7];
	mul.wide.s32 	%rd31, %r66, 64;
	add.s64 	%rd32, %rd1, %rd31;
	ld.global.f64 	%fd120, [%rd32+-64];
	ld.global.f64 	%fd121, [%rd32+-56];
	ld.global.f64 	%fd122, [%rd32+-48];
	ld.global.f64 	%fd123, [%rd32+-40];
	ld.global.f64 	%fd124, [%rd32+-32];
	ld.global.f64 	%fd125, [%rd32+-24];
	ld.global.f64 	%fd126, [%rd32+-16];
	ld.global.v2.b32 	{%r54, %r55}, [%rd32+-8];
	st.global.f64 	[%rd3], %fd120;
	st.global.f64 	[%rd3+8], %fd121;
	st.global.f64 	[%rd3+16], %fd122;
	st.global.f64 	[%rd3+24], %fd123;
	st.global.f64 	[%rd3+32], %fd124;
	st.global.f64 	[%rd3+40], %fd125;
	st.global.f64 	[%rd3+48], %fd126;
	st.global.v2.b32 	[%rd3+56], {%r54, %r55};
$L__BB2_34:
	ret;

}


// ===== COMPILED SASS (sm_100) =====

	.target	sm_100

	.elftype	@"ET_EXEC"


//--------------------- .note.nv.tkinfo           --------------------------
	.section	.note.nv.tkinfo,"",@"SHT_NOTE"
	.sectionflags	@"SHF_NOTE_NV_TKINFO"
	.tkinfo
        /*0018*/ 	.word	0x00000002
        /*0030*/ 	.string	""
        /*0030*/ 	.string	"ptxas"
        /*0030*/ 	.string	"Cuda compilation tools, release 13.0, V13.0.88"
        /*0030*/ 	.string	"Build cuda_13.0.r13.0/compiler.36424714_0"
        /*0030*/ 	.string	"-arch sm_100 -m 64 "



//--------------------- .note.nv.cuinfo           --------------------------
	.section	.note.nv.cuinfo,"",@"SHT_NOTE"
	.sectionflags	@"SHF_NOTE_NV_CUINFO"
        /*0018*/ 	.short	0x0002
        /*001a*/ 	.short	0x0064
        /*001c*/ 	.short	0x0082
	.zero		2


//--------------------- .nv.info                  --------------------------
	.section	.nv.info,"",@"SHT_CUDA_INFO"
	.align	4


	//----- nvinfo : EIATTR_REGCOUNT
	.align		4
        /*0000*/ 	.byte	0x04, 0x2f
        /*0002*/ 	.short	(.L_1 - .L_0)
	.align		4
.L_0:
        /*0004*/ 	.word	index@(_Z8set_jetsP9PseudoJetPi)
        /*0008*/ 	.word	0x00000020


	//----- nvinfo : EIATTR_FRAME_SIZE
	.align		4
.L_1:
        /*000c*/ 	.byte	0x04, 0x11
        /*000e*/ 	.short	(.L_3 - .L_2)
	.align		4
.L_2:
        /*0010*/ 	.word	index@($__internal_2_$__cuda_sm20_div_rn_f64_full)
        /*0014*/ 	.word	0x00000000


	//----- nvinfo : EIATTR_FRAME_SIZE
	.align		4
.L_3:
        /*0018*/ 	.byte	0x04, 0x11
        /*001a*/ 	.short	(.L_5 - .L_4)
	.align		4
.L_4:
        /*001c*/ 	.word	index@(_Z8set_jetsP9PseudoJetPi)
        /*0020*/ 	.word	0x00000000


	//----- nvinfo : EIATTR_REGCOUNT
	.align		4
.L_5:
        /*0024*/ 	.byte	0x04, 0x2f
        /*0026*/ 	.short	(.L_7 - .L_6)
	.align		4
.L_6:
        /*0028*/ 	.word	index@(_Z13reduction_minP9PseudoJetPdS1_PiS2_S2_iiS2_)
        /*002c*/ 	.word	0x0000001a


	//----- nvinfo : EIATTR_FRAME_SIZE
	.align		4
.L_7:
        /*0030*/ 	.byte	0x04, 0x11
        /*0032*/ 	.short	(.L_9 - .L_8)
	.align		4
.L_8:
        /*0034*/ 	.word	index@($__internal_1_$__cuda_sm20_dsqrt_rn_f64_mediumpath_v1)
        /*0038*/ 	.word	0x00000000


	//----- nvinfo : EIATTR_FRAME_SIZE
	.align		4
.L_9:
        /*003c*/ 	.byte	0x04, 0x11
        /*003e*/ 	.short	(.L_11 - .L_10)
	.align		4
.L_10:
        /*0040*/ 	.word	index@(_Z13reduction_minP9PseudoJetPdS1_PiS2_S2_iiS2_)
        /*0044*/ 	.word	0x00000000


	//----- nvinfo : EIATTR_REGCOUNT
	.align		4
.L_11:
        /*0048*/ 	.byte	0x04, 0x2f
        /*004a*/ 	.short	(.L_13 - .L_12)
	.align		4
.L_12:
        /*004c*/ 	.word	index@(_Z16reduction_blocksP9PseudoJetPdS1_PiS2_S2_iiS2_)
        /*0050*/ 	.word	0x00000028


	//----- nvinfo : EIATTR_FRAME_SIZE
	.align		4
.L_13:
        /*0054*/ 	.byte	0x04, 0x11
        /*0056*/ 	.short	(.L_15 - .L_14)
	.align		4
.L_14:
        /*0058*/ 	.word	index@($__internal_0_$__cuda_sm20_div_rn_f64_full)
        /*005c*/ 	.word	0x00000000


	//----- nvinfo : EIATTR_FRAME_SIZE
	.align		4
.L_15:
        /*0060*/ 	.byte	0x04, 0x11
        /*0062*/ 	.short	(.L_17 - .L_16)
	.align		4
.L_16:
        /*0064*/ 	.word	index@(_Z16reduction_blocksP9PseudoJetPdS1_PiS2_S2_iiS2_)
        /*0068*/ 	.word	0x00000000


	//----- nvinfo : EIATTR_MIN_STACK_SIZE
	.align		4
.L_17:
        /*006c*/ 	.byte	0x04, 0x12
        /*006e*/ 	.short	(.L_19 - .L_18)
	.align		4
.L_18:
        /*0070*/ 	.word	index@(_Z16reduction_blocksP9PseudoJetPdS1_PiS2_S2_iiS2_)
        /*0074*/ 	.word	0x00000000


	//----- nvinfo : EIATTR_MIN_STACK_SIZE
	.align		4
.L_19:
        /*0078*/ 	.byte	0x04, 0x12
        /*007a*/ 	.short	(.L_21 - .L_20)
	.align		4
.L_20:
        /*007c*/ 	.word	index@(_Z13reduction_minP9PseudoJetPdS1_PiS2_S2_iiS2_)
        /*0080*/ 	.word	0x00000000


	//----- nvinfo : EIATTR_MIN_STACK_SIZE
	.align		4
.L_21:
        /*0084*/ 	.byte	0x04, 0x12
        /*0086*/ 	.short	(.L_23 - .L_22)
	.align		4
.L_22:
        /*0088*/ 	.word	index@(_Z8set_jetsP9PseudoJetPi)
        /*008c*/ 	.word	0x00000000
.L_23:


//--------------------- .nv.compat                --------------------------
	.section	.nv.compat,"",@"SHT_CUDA_COMPAT_INFO"
	.align	4
        /*0000*/ 	.byte	0x02, 0x09, 0x00, 0x00, 0x02, 0x02, 0x01, 0x00, 0x02, 0x05, 0x05, 0x00, 0x03, 0x07, 0x01, 0x01
        /*0010*/ 	.byte	0x02, 0x03, 0x00, 0x00, 0x02, 0x06, 0x01, 0x00, 0x04, 0x0b, 0x08, 0x00, 0x01, 0x00, 0x00, 0x00
        /*0020*/ 	.byte	0x00, 0x00, 0x00, 0x00


//--------------------- .nv.info._Z16reduction_blocksP9PseudoJetPdS1_PiS2_S2_iiS2_ --------------------------
	.section	.nv.info._Z16reduction_blocksP9PseudoJetPdS1_PiS2_S2_iiS2_,"",@"SHT_CUDA_INFO"
	.sectionflags	@""
	.align	4


	//----- nvinfo : EIATTR_CUDA_API_VERSION
	.align		4
        /*0000*/ 	.byte	0x04, 0x37
        /*0002*/ 	.short	(.L_25 - .L_24)
.L_24:
        /*0004*/ 	.word	0x00000082


	//----- nvinfo : EIATTR_KPARAM_INFO
	.align		4
.L_25:
        /*0008*/ 	.byte	0x04, 0x17
        /*000a*/ 	.short	(.L_27 - .L_26)
.L_26:
        /*000c*/ 	.word	0x00000000
        /*0010*/ 	.short	0x0008
        /*0012*/ 	.short	0x0038
        /*0014*/ 	.byte	0x00, 0xf5, 0x21, 0x00


	//----- nvinfo : EIATTR_KPARAM_INFO
	.align		4
.L_27:
        /*0018*/ 	.byte	0x04, 0x17
        /*001a*/ 	.short	(.L_29 - .L_28)
.L_28:
        /*001c*/ 	.word	0x00000000
        /*0020*/ 	.short	0x0007
        /*0022*/ 	.short	0x0034
        /*0024*/ 	.byte	0x00, 0xf0, 0x11, 0x00


	//----- nvinfo : EIATTR_KPARAM_INFO
	.align		4
.L_29:
        /*0028*/ 	.byte	0x04, 0x17
        /*002a*/ 	.short	(.L_31 - .L_30)
.L_30:
        /*002c*/ 	.word	0x00000000
        /*0030*/ 	.short	0x0006
        /*0032*/ 	.short	0x0030
        /*0034*/ 	.byte	0x00, 0xf0, 0x11, 0x00


	//----- nvinfo : EIATTR_KPARAM_INFO
	.align		4
.L_31:
        /*0038*/ 	.byte	0x04, 0x17
        /*003a*/ 	.short	(.L_33 - .L_32)
.L_32:
        /*003c*/ 	.word	0x00000000
        /*0040*/ 	.short	0x0005
        /*0042*/ 	.short	0x0028
        /*0044*/ 	.byte	0x00, 0xf5, 0x21, 0x00


	//----- nvinfo : EIATTR_KPARAM_INFO
	.align		4
.L_33:
        /*0048*/ 	.byte	0x04, 0x17
        /*004a*/ 	.short	(.L_35 - .L_34)
.L_34:
        /*004c*/ 	.word	0x00000000
        /*0050*/ 	.short	0x0004
        /*0052*/ 	.short	0x0020
        /*0054*/ 	.byte	0x00, 0xf5, 0x21, 0x00


	//----- nvinfo : EIATTR_KPARAM_INFO
	.align		4
.L_35:
        /*0058*/ 	.byte	0x04, 0x17
        /*005a*/ 	.short	(.L_37 - .L_36)
.L_36:
        /*005c*/ 	.word	0x00000000
        /*0060*/ 	.short	0x0003
        /*0062*/ 	.short	0x0018
        /*0064*/ 	.byte	0x00, 0xf5, 0x21, 0x00


	//----- nvinfo : EIATTR_KPARAM_INFO
	.align		4
.L_37:
        /*0068*/ 	.byte	0x04, 0x17
        /*006a*/ 	.short	(.L_39 - .L_38)
.L_38:
        /*006c*/ 	.word	0x00000000
        /*0070*/ 	.short	0x0002
        /*0072*/ 	.short	0x0010
        /*0074*/ 	.byte	0x00, 0xf5, 0x21, 0x00


	//----- nvinfo : EIATTR_KPARAM_INFO
	.align		4
.L_39:
        /*0078*/ 	.byte	0x04, 0x17
        /*007a*/ 	.short	(.L_41 - .L_40)
.L_40:
        /*007c*/ 	.word	0x00000000
        /*0080*/ 	.short	0x0001
        /*0082*/ 	.short	0x0008
        /*0084*/ 	.byte	0x00, 0xf5, 0x21, 0x00


	//----- nvinfo : EIATTR_KPARAM_INFO
	.align		4
.L_41:
        /*0088*/ 	.byte	0x04, 0x17
        /*008a*/ 	.short	(.L_43 - .L_42)
.L_42:
        /*008c*/ 	.word	0x00000000
        /*0090*/ 	.short	0x0000
        /*0092*/ 	.short	0x0000
        /*0094*/ 	.byte	0x00, 0xf5, 0x21, 0x00


	//----- nvinfo : EIATTR_SPARSE_MMA_MASK
	.align		4
.L_43:
        /*0098*/ 	.byte	0x03, 0x50
        /*009a*/ 	.short	0x0000


	//----- nvinfo : EIATTR_MAXREG_COUNT
	.align		4
        /*009c*/ 	.byte	0x03, 0x1b
        /*009e*/ 	.short	0x00ff


	//----- nvinfo : EIATTR_NUM_BARRIERS
	.align		4
        /*00a0*/ 	.byte	0x02, 0x4c
        /*00a2*/ 	.byte	0x01
	.zero		1


	//----- nvinfo : EIATTR_MERCURY_ISA_VERSION
	.align		4
        /*00a4*/ 	.byte	0x03, 0x5f
        /*00a6*/ 	.short	0x0101


	//----- nvinfo : EIATTR_VRC_CTA_INIT_COUNT
	.align		4
        /*00a8*/ 	.byte	0x02, 0x4a
	.zero		1
	.zero		1


	//----- nvinfo : EIATTR_EXIT_INSTR_OFFSETS
	.align		4
        /*00ac*/ 	.byte	0x04, 0x1c
        /*00ae*/ 	.short	(.L_45 - .L_44)


	//   ....[0]....
.L_44:
        /*00b0*/ 	.word	0x00000080


	//   ....[1]....
        /*00b4*/ 	.word	0x00000300


	//   ....[2]....
        /*00b8*/ 	.word	0x00000720


	//   ....[3]....
        /*00bc*/ 	.word	0x00001a30


	//----- nvinfo : EIATTR_CRS_STACK_SIZE
	.align		4
.L_45:
        /*00c0*/ 	.byte	0x04, 0x1e
        /*00c2*/ 	.short	(.L_47 - .L_46)
.L_46:
        /*00c4*/ 	.word	0x00000000


	//----- nvinfo : EIATTR_CBANK_PARAM_SIZE
	.align		4
.L_47:
        /*00c8*/ 	.byte	0x03, 0x19
        /*00ca*/ 	.short	0x0040


	//----- nvinfo : EIATTR_PARAM_CBANK
	.align		4
        /*00cc*/ 	.byte	0x04, 0x0a
        /*00ce*/ 	.short	(.L_49 - .L_48)
	.align		4
.L_48:
        /*00d0*/ 	.word	index@(.nv.constant0._Z16reduction_blocksP9PseudoJetPdS1_PiS2_S2_iiS2_)
        /*00d4*/ 	.short	0x0380
        /*00d6*/ 	.short	0x0040


	//----- nvinfo : EIATTR_SW_WAR
	.align		4
.L_49:
        /*00d8*/ 	.byte	0x04, 0x36
        /*00da*/ 	.short	(.L_51 - .L_50)
.L_50:
        /*00dc*/ 	.word	0x00000008
.L_51:


//--------------------- .nv.info._Z13reduction_minP9PseudoJetPdS1_PiS2_S2_iiS2_ --------------------------
	.section	.nv.info._Z13reduction_minP9PseudoJetPdS1_PiS2_S2_iiS2_,"",@"SHT_CUDA_INFO"
	.sectionflags	@""
	.align	4


	//----- nvinfo : EIATTR_CUDA_API_VERSION
	.align		4
        /*0000*/ 	.byte	0x04, 0x37
        /*0002*/ 	.short	(.L_53 - .L_52)
.L_52:
        /*0004*/ 	.word	0x00000082


	//----- nvinfo : EIATTR_KPARAM_INFO
	.align		4
.L_53:
        /*0008*/ 	.byte	0x04, 0x17
        /*000a*/ 	.short	(.L_55 - .L_54)
.L_54:
        /*000c*/ 	.word	0x00000000
        /*0010*/ 	.short	0x0008
        /*0012*/ 	.short	0x0038
        /*0014*/ 	.byte	0x00, 0xf5, 0x21, 0x00


	//----- nvinfo : EIATTR_KPARAM_INFO
	.align		4
.L_55:
        /*0018*/ 	.byte	0x04, 0x17
        /*001a*/ 	.short	(.L_57 - .L_56)
.L_56:
        /*001c*/ 	.word	0x00000000
        /*0020*/ 	.short	0x0007
        /*0022*/ 	.short	0x0034
        /*0024*/ 	.byte	0x00, 0xf0, 0x11, 0x00


	//----- nvinfo : EIATTR_KPARAM_INFO
	.align		4
.L_57:
        /*0028*/ 	.byte	0x04, 0x17
        /*002a*/ 	.short	(.L_59 - .L_58)
.L_58:
        /*002c*/ 	.word	0x00000000
        /*0030*/ 	.short	0x0006
        /*0032*/ 	.short	0x0030
        /*0034*/ 	.byte	0x00, 0xf0, 0x11, 0x00


	//----- nvinfo : EIATTR_KPARAM_INFO
	.align		4
.L_59:
        /*0038*/ 	.byte	0x04, 0x17
        /*003a*/ 	.short	(.L_61 - .L_60)
.L_60:
        /*003c*/ 	.word	0x00000000
        /*0040*/ 	.short	0x0005
        /*0042*/ 	.short	0x0028
        /*0044*/ 	.byte	0x00, 0xf5, 0x21, 0x00


	//----- nvinfo : EIATTR_KPARAM_INFO
	.align		4
.L_61:
        /*0048*/ 	.byte	0x04, 0x17
        /*004a*/ 	.short	(.L_63 - .L_62)
.L_62:
        /*004c*/ 	.word	0x00000000
        /*0050*/ 	.short	0x0004
        /*0052*/ 	.short	0x0020
        /*0054*/ 	.byte	0x00, 0xf5, 0x21, 0x00


	//----- nvinfo : EIATTR_KPARAM_INFO
	.align		4
.L_63:
        /*0058*/ 	.byte	0x04, 0x17
        /*005a*/ 	.short	(.L_65 - .L_64)
.L_64:
        /*005c*/ 	.word	0x00000000
        /*0060*/ 	.short	0x0003
        /*0062*/ 	.short	0x0018
        /*0064*/ 	.byte	0x00, 0xf5, 0x21, 0x00


	//----- nvinfo : EIATTR_KPARAM_INFO
	.align		4
.L_65:
        /*0068*/ 	.byte	0x04, 0x17
        /*006a*/ 	.short	(.L_67 - .L_66)
.L_66:
        /*006c*/ 	.word	0x00000000
        /*0070*/ 	.short	0x0002
        /*0072*/ 	.short	0x0010
        /*0074*/ 	.byte	0x00, 0xf5, 0x21, 0x00


	//----- nvinfo : EIATTR_KPARAM_INFO
	.align		4
.L_67:
        /*0078*/ 	.byte	0x04, 0x17
        /*007a*/ 	.short	(.L_69 - .L_68)
.L_68:
        /*007c*/ 	.word	0x00000000
        /*0080*/ 	.short	0x0001
        /*0082*/ 	.short	0x0008
        /*0084*/ 	.byte	0x00, 0xf5, 0x21, 0x00


	//----- nvinfo : EIATTR_KPARAM_INFO
	.align		4
.L_69:
        /*0088*/ 	.byte	0x04, 0x17
        /*008a*/ 	.short	(.L_71 - .L_70)
.L_70:
        /*008c*/ 	.word	0x00000000
        /*0090*/ 	.short	0x0000
        /*0092*/ 	.short	0x0000
        /*0094*/ 	.byte	0x00, 0xf5, 0x21, 0x00


	//----- nvinfo : EIATTR_SPARSE_MMA_MASK
	.align		4
.L_71:
        /*0098*/ 	.byte	0x03, 0x50
        /*009a*/ 	.short	0x0000


	//----- nvinfo : EIATTR_MAXREG_COUNT
	.align		4
        /*009c*/ 	.byte	0x03, 0x1b
        /*009e*/ 	.short	0x00ff


	//----- nvinfo : EIATTR_NUM_BARRIERS
	.align		4
        /*00a0*/ 	.byte	0x02, 0x4c
        /*00a2*/ 	.byte	0x01
	.zero		1


	//----- nvinfo : EIATTR_MERCURY_ISA_VERSION
	.align		4
        /*00a4*/ 	.byte	0x03, 0x5f
        /*00a6*/ 	.short	0x0101


	//----- nvinfo : EIATTR_VRC_CTA_INIT_COUNT
	.align		4
        /*00a8*/ 	.byte	0x02, 0x4a
	.zero		1
	.zero		1


	//----- nvinfo : EIATTR_EXIT_INSTR_OFFSETS
	.align		4
        /*00ac*/ 	.byte	0x04, 0x1c
        /*00ae*/ 	.short	(.L_73 - .L_72)


	//   ....[0]....
.L_72:
        /*00b0*/ 	.word	0x00000080


	//   ....[1]....
        /*00b4*/ 	.word	0x00000810


	//   ....[2]....
        /*00b8*/ 	.word	0x000008d0


	//----- nvinfo : EIATTR_CRS_STACK_SIZE
	.align		4
.L_73:
        /*00bc*/ 	.byte	0x04, 0x1e
        /*00be*/ 	.short	(.L_75 - .L_74)
.L_74:
        /*00c0*/ 	.word	0x00000000


	//----- nvinfo : EIATTR_CBANK_PARAM_SIZE
	.align		4
.L_75:
        /*00c4*/ 	.byte	0x03, 0x19
        /*00c6*/ 	.short	0x0040


	//----- nvinfo : EIATTR_PARAM_CBANK
	.align		4
        /*00c8*/ 	.byte	0x04, 0x0a
        /*00ca*/ 	.short	(.L_77 - .L_76)
	.align		4
.L_76:
        /*00cc*/ 	.word	index@(.nv.constant0._Z13reduction_minP9PseudoJetPdS1_PiS2_S2_iiS2_)
        /*00d0*/ 	.short	0x0380
        /*00d2*/ 	.short	0x0040


	//----- nvinfo : EIATTR_SW_WAR
	.align		4
.L_77:
        /*00d4*/ 	.byte	0x04, 0x36
        /*00d6*/ 	.short	(.L_79 - .L_78)
.L_78:
        /*00d8*/ 	.word	0x00000008
.L_79:


//--------------------- .nv.info._Z8set_jetsP9PseudoJetPi --------------------------
	.section	.nv.info._Z8set_jetsP9PseudoJetPi,"",@"SHT_CUDA_INFO"
	.sectionflags	@""
	.align	4


	//----- nvinfo : EIATTR_CUDA_API_VERSION
	.align		4
        /*0000*/ 	.byte	0x04, 0x37
        /*0002*/ 	.short	(.L_81 - .L_80)
.L_80:
        /*0004*/ 	.word	0x00000082


	//----- nvinfo : EIATTR_KPARAM_INFO
	.align		4
.L_81:
        /*0008*/ 	.byte	0x04, 0x17
        /*000a*/ 	.short	(.L_83 - .L_82)
.L_82:
        /*000c*/ 	.word	0x00000000
        /*0010*/ 	.short	0x0001
        /*0012*/ 	.short	0x0008
        /*0014*/ 	.byte	0x00, 0xf5, 0x21, 0x00


	//----- nvinfo : EIATTR_KPARAM_INFO
	.align		4
.L_83:
        /*0018*/ 	.byte	0x04, 0x17
        /*001a*/ 	.short	(.L_85 - .L_84)
.L_84:
        /*001c*/ 	.word	0x00000000
        /*0020*/ 	.short	0x0000
        /*0022*/ 	.short	0x0000
        /*0024*/ 	.byte	0x00, 0xf5, 0x21, 0x00


	//----- nvinfo : EIATTR_SPARSE_MMA_MASK
	.align		4
.L_85:
        /*0028*/ 	.byte	0x03, 0x50
        /*002a*/ 	.short	0x0000


	//----- nvinfo : EIATTR_MAXREG_COUNT
	.align		4
        /*002c*/ 	.byte	0x03, 0x1b
        /*002e*/ 	.short	0x00ff


	//----- nvinfo : EIATTR_MERCURY_ISA_VERSION
	.align		4
        /*0030*/ 	.byte	0x03, 0x5f
        /*0032*/ 	.short	0x0101


	//----- nvinfo : EIATTR_VRC_CTA_INIT_COUNT
	.align		4
        /*0034*/ 	.byte	0x02, 0x4a
	.zero		1
	.zero		1


	//----- nvinfo : EIATTR_EXIT_INSTR_OFFSETS
	.align		4
        /*0038*/ 	.byte	0x04, 0x1c
        /*003a*/ 	.short	(.L_87 - .L_86)


	//   ....[0]....
.L_86:
        /*003c*/ 	.word	0x00001250


	//   ....[1]....
        /*0040*/ 	.word	0x00001290


	//----- nvinfo : EIATTR_CRS_STACK_SIZE
	.align		4
.L_87:
        /*0044*/ 	.byte	0x04, 0x1e
        /*0046*/ 	.short	(.L_89 - .L_88)
.L_88:
        /*0048*/ 	.word	0x00000000


	//----- nvinfo : EIATTR_CBANK_PARAM_SIZE
	.align		4
.L_89:
        /*004c*/ 	.byte	0x03, 0x19
        /*004e*/ 	.short	0x0010


	//----- nvinfo : EIATTR_PARAM_CBANK
	.align		4
        /*0050*/ 	.byte	0x04, 0x0a
        /*0052*/ 	.short	(.L_91 - .L_90)
	.align		4
.L_90:
        /*0054*/ 	.word	index@(.nv.constant0._Z8set_jetsP9PseudoJetPi)
        /*0058*/ 	.short	0x0380
        /*005a*/ 	.short	0x0010


	//----- nvinfo : EIATTR_SW_WAR
	.align		4
.L_91:
        /*005c*/ 	.byte	0x04, 0x36
        /*005e*/ 	.short	(.L_93 - .L_92)
.L_92:
        /*0060*/ 	.word	0x00000008
.L_93:


//--------------------- .nv.callgraph             --------------------------
	.section	.nv.callgraph,"",@"SHT_CUDA_CALLGRAPH"
	.align	4
	.sectionentsize	8
	.align		4
        /*0000*/ 	.word	0x00000000
	.align		4
        /*0004*/ 	.word	0xffffffff
	.align		4
        /*0008*/ 	.word	0x00000000
	.align		4
        /*000c*/ 	.word	0xfffffffe
	.align		4
        /*0010*/ 	.word	0x00000000
	.align		4
        /*0014*/ 	.word	0xfffffffd
	.align		4
        /*0018*/ 	.word	0x00000000
	.align		4
        /*001c*/ 	.word	0xfffffffc


//--------------------- .text._Z16reduction_blocksP9PseudoJetPdS1_PiS2_S2_iiS2_ --------------------------
	.section	.text._Z16reduction_blocksP9PseudoJetPdS1_PiS2_S2_iiS2_,"ax",@progbits
	.align	128
        .global         _Z16reduction_blocksP9PseudoJetPdS1_PiS2_S2_iiS2_
        .type           _Z16reduction_blocksP9PseudoJetPdS1_PiS2_S2_iiS2_,@function
        .size           _Z16reduction_blocksP9PseudoJetPdS1_PiS2_S2_iiS2_,(.L_x_52 - _Z16reduction_blocksP9PseudoJetPdS1_PiS2_S2_iiS2_)
        .other          _Z16reduction_blocksP9PseudoJetPdS1_PiS2_S2_iiS2_,@"STO_CUDA_ENTRY STV_DEFAULT"
_Z16reduction_blocksP9PseudoJetPdS1_PiS2_S2_iiS2_:
.text._Z16reduction_blocksP9PseudoJetPdS1_PiS2_S2_iiS2_:
[----:B------:R-:W-:Y:S01]  /*0000*/  LDC R1, c[0x0][0x37c] ;  /* 0x0000df00ff017b82 */ /* 0x000fe20000000800 */
[----:B------:R-:W0:Y:S01]  /*0010*/  S2R R0, SR_CTAID.X ;  /* 0x0000000000007919 */ /* 0x000e220000002500 */
[----:B------:R-:W1:Y:S01]  /*0020*/  LDCU UR4, c[0x0][0x360] ;  /* 0x00006c00ff0477ac */ /* 0x000e620008000800 */
[----:B------:R-:W0:Y:S01]  /*0030*/  S2R R11, SR_TID.X ;  /* 0x00000000000b7919 */ /* 0x000e220000002100 */
[----:B------:R-:W2:Y:S01]  /*0040*/  LDCU UR5, c[0x0][0x3b0] ;  /* 0x00007600ff0577ac */ /* 0x000ea20008000800 */
[----:B-1----:R-:W-:Y:S02]  /*0050*/  IMAD.U32 R6, RZ, RZ, UR4 ;  /* 0x00000004ff067e24 */ /* 0x002fe4000f8e00ff */
[----:B0-----:R-:W-:-:S05]  /*0060*/  IMAD R7, R0, UR4, R11 ;  /* 0x0000000400077c24 */ /* 0x001fca000f8e020b */
[----:B--2---:R-:W-:-:S13]  /*0070*/  ISETP.GE.U32.AND P0, PT, R7, UR5, PT ;  /* 0x0000000507007c0c */ /* 0x004fda000bf06070 */
[----:B------:R-:W-:Y:S05]  /*0080*/  @P0 EXIT ;  /* 0x000000000000094d */ /* 0x000fea0003800000 */
[----:B------:R-:W0:Y:S01]  /*0090*/  LDC.64 R2, c[0x0][0x388] ;  /* 0x0000e200ff027b82 */ /* 0x000e220000000a00 */
[----:B------:R-:W1:Y:S07]  /*00a0*/  LDCU.64 UR6, c[0x0][0x358] ;  /* 0x00006b00ff0677ac */ /* 0x000e6e0008000a00 */
[----:B------:R-:W2:Y:S01]  /*00b0*/  LDC.64 R4, c[0x0][0x398] ;  /* 0x0000e600ff047b82 */ /* 0x000ea20000000a00 */
[----:B0-----:R-:W-:-:S06]  /*00c0*/  IMAD.WIDE.U32 R2, R7, 0x8, R2 ;  /* 0x0000000807027825 */ /* 0x001fcc00078e0002 */
[----:B-1----:R-:W3:Y:S01]  /*00d0*/  LDG.E.64 R2, desc[UR6][R2.64] ;  /* 0x0000000602027981 */ /* 0x002ee2000c1e1b00 */
[----:B--2---:R-:W-:-:S06]  /*00e0*/  IMAD.WIDE.U32 R4, R7, 0x4, R4 ;  /* 0x0000000407047825 */ /* 0x004fcc00078e0004 */
[----:B------:R-:W2:Y:S01]  /*00f0*/  LDG.E R4, desc[UR6][R4.64] ;  /* 0x0000000604047981 */ /* 0x000ea2000c1e1900 */
[----:B------:R-:W0:Y:S01]  /*0100*/  S2R R9, SR_CgaCtaId ;  /* 0x0000000000097919 */ /* 0x000e220000008800 */
[----:B------:R-:W-:Y:S02]  /*0110*/  MOV R8, 0x400 ;  /* 0x0000040000087802 */ /* 0x000fe40000000f00 */
[----:B------:R-:W-:Y:S02]  /*0120*/  ISETP.GE.U32.AND P0, PT, R6, 0x2, PT ;  /* 0x000000020600780c */ /* 0x000fe40003f06070 */
[----:B0-----:R-:W-:-:S05]  /*0130*/  LEA R9, R9, R8, 0x18 ;  /* 0x0000000809097211 */ /* 0x001fca00078ec0ff */
[--C-:B------:R-:W-:Y:S02]  /*0140*/  IMAD R12, R6, 0x8, R9.reuse ;  /* 0x00000008060c7824 */ /* 0x100fe400078e0209 */
[C---:B------:R-:W-:Y:S02]  /*0150*/  IMAD R9, R11.reuse, 0x8, R9 ;  /* 0x000000080b097824 */ /* 0x040fe400078e0209 */
[----:B------:R-:W-:-:S03]  /*0160*/  IMAD R13, R11, 0x4, R12 ;  /* 0x000000040b0d7824 */ /* 0x000fc600078e020c */
[----:B---3--:R0:W-:Y:S04]  /*0170*/  STS.64 [R9], R2 ;  /* 0x0000000209007388 */ /* 0x0081e80000000a00 */
[----:B--2---:R0:W-:Y:S01]  /*0180*/  STS [R13], R4 ;  /* 0x000000040d007388 */ /* 0x0041e20000000800 */
[----:B------:R-:W-:Y:S06]  /*0190*/  BAR.SYNC.DEFER_BLOCKING 0x0 ;  /* 0x0000000000007b1d */ /* 0x000fec0000010000 */
[----:B------:R-:W-:Y:S05]  /*01a0*/  @!P0 BRA `(.L_x_0) ;  /* 0x0000000000508947 */ /* 0x000fea0003800000 */
[----:B------:R-:W1:Y:S02]  /*01b0*/  LDCU UR4, c[0x0][0x3b0] ;  /* 0x00007600ff0477ac */ /* 0x000e640008000800 */
.L_x_3:
[--C-:B------:R-:W-:Y:S01]  /*01c0*/  IMAD.MOV.U32 R8, RZ, RZ, R6.reuse ;  /* 0x000000ffff087224 */ /* 0x100fe200078e0006 */
[----:B------:R-:W-:Y:S01]  /*01d0*/  SHF.R.U32.HI R6, RZ, 0x1, R6 ;  /* 0x00000001ff067819 */ /* 0x000fe20000011606 */
[----:B------:R-:W-:Y:S04]  /*01e0*/  BSSY.RECONVERGENT B0, `(.L_x_1) ;  /* 0x000000d000007945 */ /* 0x000fe80003800200 */
[----:B0-----:R-:W-:-:S05]  /*01f0*/  IMAD.IADD R2, R7, 0x1, R6 ;  /* 0x0000000107027824 */ /* 0x001fca00078e0206 */
[----:B-1----:R-:W-:-:S04]  /*0200*/  ISETP.GE.U32.AND P0, PT, R2, UR4, PT ;  /* 0x0000000402007c0c */ /* 0x002fc8000bf06070 */
[----:B------:R-:W-:-:S13]  /*0210*/  ISETP.GE.U32.OR P0, PT, R11, R6, P0 ;  /* 0x000000060b00720c */ /* 0x000fda0000706470 */
[----:B------:R-:W-:Y:S05]  /*0220*/  @P0 BRA `(.L_x_2) ;  /* 0x0000000000200947 */ /* 0x000fea0003800000 */
[----:B------:R-:W-:Y:S01]  /*0230*/  IMAD R4, R6, 0x8, R9 ;  /* 0x0000000806047824 */ /* 0x000fe200078e0209 */
[----:B------:R-:W-:Y:S05]  /*0240*/  LDS.64 R2, [R9] ;  /* 0x0000000009027984 */ /* 0x000fea0000000a00 */
[----:B------:R-:W0:Y:S02]  /*0250*/  LDS.64 R4, [R4] ;  /* 0x0000000004047984 */ /* 0x000e240000000a00 */
[----:B0-----:R-:W-:-:S14]  /*0260*/  DSETP.GT.AND P0, PT, R2, R4, PT ;  /* 0x000000040200722a */ /* 0x001fdc0003f04000 */
[----:B------:R-:W-:Y:S01]  /*0270*/  @P0 IMAD R2, R6, 0x4, R13 ;  /* 0x0000000406020824 */ /* 0x000fe200078e020d */
[----:B------:R-:W-:Y:S05]  /*0280*/  @P0 STS.64 [R9], R4 ;  /* 0x0000000409000388 */ /* 0x000fea0000000a00 */
[----:B------:R-:W0:Y:S04]  /*0290*/  @P0 LDS R2, [R2] ;  /* 0x0000000002020984 */ /* 0x000e280000000800 */
[----:B0-----:R0:W-:Y:S02]  /*02a0*/  @P0 STS [R13], R2 ;  /* 0x000000020d000388 */ /* 0x0011e40000000800 */
.L_x_2:
[----:B------:R-:W-:Y:S05]  /*02b0*/  BSYNC.RECONVERGENT B0 ;  /* 0x0000000000007941 */ /* 0x000fea0003800200 */
.L_x_1:
[----:B------:R-:W-:Y:S01]  /*02c0*/  BAR.SYNC.DEFER_BLOCKING 0x0 ;  /* 0x0000000000007b1d */ /* 0x000fe20000010000 */
[----:B------:R-:W-:-:S13]  /*02d0*/  ISETP.GT.U32.AND P0, PT, R8, 0x3, PT ;  /* 0x000000030800780c */ /* 0x000fda0003f04070 */
[----:B------:R-:W-:Y:S05]  /*02e0*/  @P0 BRA `(.L_x_3) ;  /* 0xfffffffc00b40947 */ /* 0x000fea000383ffff */
.L_x_0:
[----:B------:R-:W-:-:S13]  /*02f0*/  ISETP.NE.AND P0, PT, R11, RZ, PT ;  /* 0x000000ff0b00720c */ /* 0x000fda0003f05270 */
[----:B------:R-:W-:Y:S05]  /*0300*/  @P0 EXIT ;  /* 0x000000000000094d */ /* 0x000fea0003800000 */
[----:B------:R-:W1:Y:S01]  /*0310*/  S2UR UR5, SR_CgaCtaId ;  /* 0x00000000000579c3 */ /* 0x000e620000008800 */
[----:B------:R-:W-:Y:S01]  /*0320*/  UMOV UR4, 0x400 ;  /* 0x0000040000047882 */ /* 0x000fe20000000000 */
[----:B------:R-:W2:Y:S06]  /*0330*/  LDS R15, [R12] ;  /* 0x000000000c0f7984 */ /* 0x000eac0000000800 */
[----:B0-----:R-:W0:Y:S08]  /*0340*/  LDC.64 R4, c[0x0][0x390] ;  /* 0x0000e400ff047b82 */ /* 0x001e300000000a00 */
[----:B------:R-:W3:Y:S01]  /*0350*/  LDC.64 R6, c[0x0][0x398] ;  /* 0x0000e600ff067b82 */ /* 0x000ee20000000a00 */
[----:B-1----:R-:W-:-:S07]  /*0360*/  ULEA UR4, UR5, UR4, 0x18 ;  /* 0x0000000405047291 */ /* 0x002fce000f8ec0ff */
[----:B------:R-:W2:Y:S01]  /*0370*/  LDC.64 R10, c[0x0][0x3a8] ;  /* 0x0000ea00ff0a7b82 */ /* 0x000ea20000000a00 */
[C---:B0-----:R-:W-:Y:S01]  /*0380*/  IMAD.WIDE.U32 R4, R0.reuse, 0x8, R4 ;  /* 0x0000000800047825 */ /* 0x041fe200078e0004 */
[----:B------:R-:W0:Y:S06]  /*0390*/  LDS.64 R2, [UR4] ;  /* 0x00000004ff027984 */ /* 0x000e2c0008000a00 */
[----:B------:R-:W1:Y:S01]  /*03a0*/  LDC.64 R8, c[0x0][0x3a0] ;  /* 0x0000e800ff087b82 */ /* 0x000e620000000a00 */
[----:B---3--:R-:W-:-:S04]  /*03b0*/  IMAD.WIDE.U32 R6, R0, 0x4, R6 ;  /* 0x0000000400067825 */ /* 0x008fc800078e0006 */
[----:B--2---:R-:W-:-:S04]  /*03c0*/  IMAD.WIDE R10, R15, 0x4, R10 ;  /* 0x000000040f0a7825 */ /* 0x004fc800078e020a */
[----:B-1----:R-:W-:Y:S01]  /*03d0*/  IMAD.WIDE R8, R15, 0x4, R8 ;  /* 0x000000040f087825 */ /* 0x002fe200078e0208 */
[----:B0-----:R0:W-:Y:S04]  /*03e0*/  STG.E.64 desc[UR6][R4.64], R2 ;  /* 0x0000000204007986 */ /* 0x0011e8000c101b06 */
[----:B------:R0:W-:Y:S04]  /*03f0*/  STG.E desc[UR6][R6.64], R15 ;  /* 0x0000000f06007986 */ /* 0x0001e8000c101906 */
[----:B------:R-:W2:Y:S04]  /*0400*/  LDG.E R11, desc[UR6][R10.64] ;  /* 0x000000060a0b7981 */ /* 0x000ea8000c1e1900 */
[----:B------:R-:W3:Y:S01]  /*0410*/  LDG.E R17, desc[UR6][R8.64] ;  /* 0x0000000608117981 */ /* 0x000ee2000c1e1900 */
[----:B------:R-:W2:Y:S03]  /*0420*/  LDC.64 R12, c[0x0][0x3b8] ;  /* 0x0000ee00ff0c7b82 */ /* 0x000ea60000000a00 */
[----:B--2---:R0:W-:Y:S01]  /*0430*/  STG.E desc[UR6][R12.64], R11 ;  /* 0x0000000b0c007986 */ /* 0x0041e2000c101906 */
[----:B---3--:R-:W-:-:S13]  /*0440*/  ISETP.NE.AND P0, PT, R17, R11, PT ;  /* 0x0000000b1100720c */ /* 0x008fda0003f05270 */
[----:B0-----:R-:W-:Y:S05]  /*0450*/  @P0 BRA `(.L_x_4) ;  /* 0x0000000000b40947 */ /* 0x001fea0003800000 */
[----:B------:R-:W0:Y:S08]  /*0460*/  LDC R3, c[0x0][0x3b4] ;  /* 0x0000ed00ff037b82 */ /* 0x000e300000000800 */
[----:B------:R-:W0:Y:S02]  /*0470*/  LDC.64 R4, c[0x0][0x380] ;  /* 0x0000e000ff047b82 */ /* 0x000e240000000a00 */
[----:B0-----:R-:W-:-:S04]  /*0480*/  IMAD.WIDE R2, R3, 0x40, R4 ;  /* 0x0000004003027825 */ /* 0x001fc800078e0204 */
[----:B------:R-:W-:Y:S01]  /*0490*/  IMAD.WIDE R4, R17, 0x40, R4 ;  /* 0x0000004011047825 */ /* 0x000fe200078e0204 */
[----:B------:R-:W2:Y:S04]  /*04a0*/  LDG.E.64 R34, desc[UR6][R2.64+-0x40] ;  /* 0xffffc00602227981 */ /* 0x000ea8000c1e1b00 */
[----:B------:R-:W3:Y:S04]  /*04b0*/  LDG.E.64 R36, desc[UR6][R2.64+-0x38] ;  /* 0xffffc80602247981 */ /* 0x000ee8000c1e1b00 */
[----:B------:R-:W4:Y:S04]  /*04c0*/  LDG.E.U16 R26, desc[UR6][R4.64+0x3a] ;  /* 0x00003a06041a7981 */ /* 0x000f28000c1e1500 */
[----:B------:R-:W5:Y:S04]  /*04d0*/  LDG.E.U8 R0, desc[UR6][R4.64+0x39] ;  /* 0x0000390604007981 */ /* 0x000f68000c1e1100 */
[----:B------:R-:W5:Y:S04]  /*04e0*/  LDG.E.64 R6, desc[UR6][R2.64+-0x30] ;  /* 0xffffd00602067981 */ /* 0x000f68000c1e1b00 */
        /* <DEDUP_REMOVED lines=12> */
[----:B------:R-:W5:Y:S04]  /*05b0*/  LDG.E R27, desc[UR6][R4.64+0x3c] ;  /* 0x00003c06041b7981 */ /* 0x000f68000c1e1900 */
[----:B--2---:R4:W-:Y:S04]  /*05c0*/  STG.E.64 desc[UR6][R4.64], R34 ;  /* 0x0000002204007986 */ /* 0x0049e8000c101b06 */
[----:B---3--:R0:W-:Y:S01]  /*05d0*/  STG.E.64 desc[UR6][R4.64+0x8], R36 ;  /* 0x0000082404007986 */ /* 0x0081e2000c101b06 */
[----:B----4-:R-:W-:-:S02]  /*05e0*/  PRMT R34, R26, 0x7770, RZ ;  /* 0x000077701a227816 */ /* 0x010fc400000000ff */
[----:B------:R-:W-:Y:S01]  /*05f0*/  PRMT R35, R26, 0x7771, RZ ;  /* 0x000077711a237816 */ /* 0x000fe200000000ff */
[----:B0-----:R-:W-:-:S03]  /*0600*/  IMAD.MOV.U32 R37, RZ, RZ, 0x1 ;  /* 0x00000001ff257424 */ /* 0x001fc600078e00ff */
[----:B------:R-:W-:Y:S02]  /*0610*/  PRMT R26, R34, 0x3340, R35 ;  /* 0x00003340221a7816 */ /* 0x000fe40000000023 */
[----:B-----5:R-:W-:-:S04]  /*0620*/  PRMT R35, R37, 0x3340, R0 ;  /* 0x0000334025237816 */ /* 0x020fc80000000000 */
[----:B------:R-:W-:Y:S01]  /*0630*/  PRMT R26, R35, 0x5410, R26 ;  /* 0x00005410231a7816 */ /* 0x000fe2000000001a */
[----:B------:R-:W-:Y:S04]  /*0640*/  STG.E.64 desc[UR6][R4.64+0x10], R6 ;  /* 0x0000100604007986 */ /* 0x000fe8000c101b06 */
        /* <DEDUP_REMOVED lines=12> */
[----:B------:R-:W-:Y:S01]  /*0710*/  STG.E.64 desc[UR6][R2.64+-0x8], R26 ;  /* 0xfffff81a02007986 */ /* 0x000fe2000c101b06 */
[----:B------:R-:W-:Y:S05]  /*0720*/  EXIT ;  /* 0x000000000000794d */ /* 0x000fea0003800000 */
.L_x_4:
[----:B------:R-:W0:Y:S02]  /*0730*/  LDC.64 R6, c[0x0][0x380] ;  /* 0x0000e000ff067b82 */ /* 0x000e240000000a00 */
[----:B0-----:R-:W-:-:S04]  /*0740*/  IMAD.WIDE R8, R11, 0x40, R6 ;  /* 0x000000400b087825 */ /* 0x001fc800078e0206 */
[----:B------:R-:W-:Y:S01]  /*0750*/  IMAD.WIDE R6, R17, 0x40, R6 ;  /* 0x0000004011067825 */ /* 0x000fe200078e0206 */
[----:B------:R-:W2:Y:S04]  /*0760*/  LDG.E.64 R18, desc[UR6][R8.64] ;  /* 0x0000000608127981 */ /* 0x000ea8000c1e1b00 */
[----:B------:R-:W2:Y:S02]  /*0770*/  LDG.E.64 R2, desc[UR6][R6.64] ;  /* 0x0000000606027981 */ /* 0x000ea4000c1e1b00 */
[----:B--2---:R-:W-:Y:S02]  /*0780*/  DADD R18, R18, R2 ;  /* 0x0000000012127229 */ /* 0x004fe40000000002 */
[----:B------:R-:W2:Y:S05]  /*0790*/  LDG.E.64 R2, desc[UR6][R6.64+0x8] ;  /* 0x0000080606027981 */ /* 0x000eaa000c1e1b00 */
[----:B------:R0:W-:Y:S04]  /*07a0*/  STG.E.64 desc[UR6][R6.64], R18 ;  /* 0x0000001206007986 */ /* 0x0001e8000c101b06 */
[----:B------:R-:W2:Y:S02]  /*07b0*/  LDG.E.64 R16, desc[UR6][R8.64+0x8] ;  /* 0x0000080608107981 */ /* 0x000ea4000c1e1b00 */
[----:B--2---:R-:W-:-:S02]  /*07c0*/  DADD R16, R16, R2 ;  /* 0x0000000010107229 */ /* 0x004fc40000000002 */
[----:B------:R-:W2:Y:S05]  /*07d0*/  LDG.E.64 R2, desc[UR6][R6.64+0x10] ;  /* 0x0000100606027981 */ /* 0x000eaa000c1e1b00 */
[----:B------:R0:W-:Y:S04]  /*07e0*/  STG.E.64 desc[UR6][R6.64+0x8], R16 ;  /* 0x0000081006007986 */ /* 0x0001e8000c101b06 */
[----:B------:R-:W2:Y:S01]  /*07f0*/  LDG.E.64 R4, desc[UR6][R8.64+0x10] ;  /* 0x0000100608047981 */ /* 0x000ea2000c1e1b00 */
[----:B------:R-:W-:-:S02]  /*0800*/  DMUL R14, R16, R16 ;  /* 0x00000010100e7228 */ /* 0x000fc40000000000 */
[----:B--2---:R-:W-:Y:S01]  /*0810*/  DADD R4, R4, R2 ;  /* 0x0000000004047229 */ /* 0x004fe20000000002 */
[----:B------:R-:W2:Y:S06]  /*0820*/  LDG.E.64 R2, desc[UR6][R6.64+0x18] ;  /* 0x0000180606027981 */ /* 0x000eac000c1e1b00 */
[----:B------:R0:W-:Y:S04]  /*0830*/  STG.E.64 desc[UR6][R6.64+0x10], R4 ;  /* 0x0000100406007986 */ /* 0x0001e8000c101b06 */
[----:B------:R-:W2:Y:S01]  /*0840*/  LDG.E.64 R12, desc[UR6][R8.64+0x18] ;  /* 0x00001806080c7981 */ /* 0x000ea2000c1e1b00 */
[----:B------:R-:W-:-:S03]  /*0850*/  DFMA R14, R18, R18, R14 ;  /* 0x00000012120e722b */ /* 0x000fc6000000000e */
[----:B------:R0:W-:Y:S04]  /*0860*/  STG.E.U8 desc[UR6][R6.64+0x38], RZ ;  /* 0x000038ff06007986 */ /* 0x0001e8000c101106 */
[----:B------:R0:W-:Y:S01]  /*0870*/  STG.E.64 desc[UR6][R6.64+0x20], R14 ;  /* 0x0000200e06007986 */ /* 0x0001e2000c101b06 */
[----:B------:R-:W-:-:S14]  /*0880*/  DSETP.NEU.AND P0, PT, R14, RZ, PT ;  /* 0x000000ff0e00722a */ /* 0x000fdc0003f0d000 */
[----:B------:R0:W-:Y:S01]  /*0890*/  @!P0 STG.E.64 desc[UR6][R6.64+0x28], RZ ;  /* 0x000028ff06008986 */ /* 0x0001e2000c101b06 */
[----:B--2---:R-:W-:Y:S01]  /*08a0*/  DADD R12, R12, R2 ;  /* 0x000000000c0c7229 */ /* 0x004fe20000000002 */
[----:B------:R-:W-:-:S06]  /*08b0*/  @!P0 CS2R R2, SRZ ;  /* 0x0000000000028805 */ /* 0x000fcc000001ff00 */
[----:B------:R0:W-:Y:S01]  /*08c0*/  STG.E.64 desc[UR6][R6.64+0x18], R12 ;  /* 0x0000180c06007986 */ /* 0x0001e2000c101b06 */
[----:B------:R-:W-:Y:S05]  /*08d0*/  @!P0 BRA `(.L_x_5) ;  /* 0x0000000400d88947 */ /* 0x000fea0003800000 */
[----:B------:R-:W-:Y:S01]  /*08e0*/  DADD R22, -RZ, |R16| ;  /* 0x00000000ff167229 */ /* 0x000fe20000000510 */
[----:B------:R-:W-:Y:S01]  /*08f0*/  IMAD.MOV.U32 R2, RZ, RZ, 0x1 ;  /* 0x00000001ff027424 */ /* 0x000fe200078e00ff */
[--C-:B------:R-:W-:Y:S02]  /*0900*/  DADD R24, -RZ, |R18|.reuse ;  /* 0x00000000ff187229 */ /* 0x100fe40000000512 */
[----:B------:R-:W-:-:S08]  /*0910*/  DSETP.GT.AND P1, PT, |R16|, |R18|, PT ;  /* 0x400000121000722a */ /* 0x000fd00003f24200 */
[----:B------:R-:W-:Y:S02]  /*0920*/  FSEL R11, R23, R25, P1 ;  /* 0x00000019170b7208 */ /* 0x000fe40000800000 */
[----:B------:R-:W-:Y:S02]  /*0930*/  FSEL R10, R22, R24, P1 ;  /* 0x00000018160a7208 */ /* 0x000fe40000800000 */
[----:B------:R-:W1:Y:S01]  /*0940*/  MUFU.RCP64H R3, R11 ;  /* 0x0000000b00037308 */ /* 0x000e620000001800 */
[----:B------:R-:W-:Y:S02]  /*0950*/  FSEL R24, R24, R22, P1 ;  /* 0x0000001618187208 */ /* 0x000fe40000800000 */
[----:B------:R-:W-:-:S04]  /*0960*/  FSEL R25, R25, R23, P1 ;  /* 0x0000001719197208 */ /* 0x000fc80000800000 */
[----:B------:R-:W-:Y:S01]  /*0970*/  FSETP.GEU.AND P2, PT, |R25|, 6.5827683646048100446e-37, PT ;  /* 0x036000001900780b */ /* 0x000fe20003f4e200 */
[----:B-1----:R-:W-:-:S08]  /*0980*/  DFMA R20, -R10, R2, 1 ;  /* 0x3ff000000a14742b */ /* 0x002fd00000000102 */
[----:B------:R-:W-:-:S08]  /*0990*/  DFMA R20, R20, R20, R20 ;  /* 0x000000141414722b */ /* 0x000fd00000000014 */
[----:B------:R-:W-:-:S08]  /*09a0*/  DFMA R20, R2, R20, R2 ;  /* 0x000000140214722b */ /* 0x000fd00000000002 */
[----:B------:R-:W-:-:S08]  /*09b0*/  DFMA R2, -R10, R20, 1 ;  /* 0x3ff000000a02742b */ /* 0x000fd00000000114 */
[----:B------:R-:W-:-:S08]  /*09c0*/  DFMA R2, R20, R2, R20 ;  /* 0x000000021402722b */ /* 0x000fd00000000014 */
[----:B------:R-:W-:-:S08]  /*09d0*/  DMUL R20, R2, R24 ;  /* 0x0000001802147228 */ /* 0x000fd00000000000 */
[----:B------:R-:W-:-:S08]  /*09e0*/  DFMA R22, -R10, R20, R24 ;  /* 0x000000140a16722b */ /* 0x000fd00000000118 */
[----:B------:R-:W-:-:S10]  /*09f0*/  DFMA R2, R2, R22, R20 ;  /* 0x000000160202722b */ /* 0x000fd40000000014 */
[----:B------:R-:W-:-:S05]  /*0a00*/  FFMA R0, RZ, R11, R3 ;  /* 0x0000000bff007223 */ /* 0x000fca0000000003 */
[----:B------:R-:W-:-:S13]  /*0a10*/  FSETP.GT.AND P0, PT, |R0|, 1.469367938527859385e-39, PT ;  /* 0x001000000000780b */ /* 0x000fda0003f04200 */
[----:B------:R-:W-:Y:S05]  /*0a20*/  @P0 BRA P2, `(.L_x_6) ;  /* 0x0000000000180947 */ /* 0x000fea0001000000 */
[----:B------:R-:W-:Y:S01]  /*0a30*/  IMAD.MOV.U32 R22, RZ, RZ, R24 ;  /* 0x000000ffff167224 */ /* 0x000fe200078e0018 */
[----:B------:R-:W-:Y:S01]  /*0a40*/  MOV R34, 0xa90 ;  /* 0x00000a9000227802 */ /* 0x000fe20000000f00 */
[----:B------:R-:W-:Y:S02]  /*0a50*/  IMAD.MOV.U32 R23, RZ, RZ, R25 ;  /* 0x000000ffff177224 */ /* 0x000fe400078e0019 */
[----:B------:R-:W-:Y:S02]  /*0a60*/  IMAD.MOV.U32 R20, RZ, RZ, R10 ;  /* 0x000000ffff147224 */ /* 0x000fe400078e000a */
[----:B------:R-:W-:-:S07]  /*0a70*/  IMAD.MOV.U32 R21, RZ, RZ, R11 ;  /* 0x000000ffff157224 */ /* 0x000fce00078e000b */
[----:B0-----:R-:W-:Y:S05]  /*0a80*/  CALL.REL.NOINC `($__internal_0_$__cuda_sm20_div_rn_f64_full) ;  /* 0x0000000c00ec7944 */ /* 0x001fea0003c00000 */
.L_x_6:
[----:B------:R-:W-:Y:S01]  /*0a90*/  DMUL R20, R2, R2 ;  /* 0x0000000202147228 */ /* 0x000fe20000000000 */
[----:B------:R-:W-:Y:S01]  /*0aa0*/  IMAD.MOV.U32 R22, RZ, RZ, -0x2449a4b7 ;  /* 0xdbb65b49ff167424 */ /* 0x000fe200078e00ff */
[----:B------:R-:W-:Y:S01]  /*0ab0*/  UMOV UR4, 0x2a25ff7e ;  /* 0x2a25ff7e00047882 */ /* 0x000fe20000000000 */
[----:B------:R-:W-:Y:S01]  /*0ac0*/  IMAD.MOV.U32 R23, RZ, RZ, 0x3f2d3b63 ;  /* 0x3f2d3b63ff177424 */ /* 0x000fe200078e00ff */
[----:B------:R-:W-:-:S05]  /*0ad0*/  UMOV UR5, 0x3ef53e1d ;  /* 0x3ef53e1d00057882 */ /* 0x000fca0000000000 */
[----:B------:R-:W-:Y:S01]  /*0ae0*/  DFMA R22, R20, -UR4, R22 ;  /* 0x8000000414167c2b */ /* 0x000fe20008000016 */
[----:B------:R-:W-:Y:S01]  /*0af0*/  UMOV UR4, 0x8dde082e ;  /* 0x8dde082e00047882 */ /* 0x000fe20000000000 */
[----:B------:R-:W-:-:S06]  /*0b00*/  UMOV UR5, 0x3f531278 ;  /* 0x3f53127800057882 */ /* 0x000fcc0000000000 */
[----:B------:R-:W-:Y:S01]  /*0b10*/  DFMA R22, R20, R22, -UR4 ;  /* 0x8000000414167e2b */ /* 0x000fe20008000016 */
[----:B------:R-:W-:Y:S01]  /*0b20*/  UMOV UR4, 0xc8249315 ;  /* 0xc824931500047882 */ /* 0x000fe20000000000 */
[----:B------:R-:W-:-:S06]  /*0b30*/  UMOV UR5, 0x3f6f9690 ;  /* 0x3f6f969000057882 */ /* 0x000fcc0000000000 */
[----:B------:R-:W-:Y:S01]  /*0b40*/  DFMA R22, R20, R22, UR4 ;  /* 0x0000000414167e2b */ /* 0x000fe20008000016 */
        /* <DEDUP_REMOVED lines=44> */
[----:B------:R-:W-:-:S08]  /*0e10*/  DFMA R22, R20, R22, -UR4 ;  /* 0x8000000414167e2b */ /* 0x000fd00008000016 */
[----:B------:R-:W-:-:S08]  /*0e20*/  DMUL R22, R20, R22 ;  /* 0x0000001614167228 */ /* 0x000fd00000000000 */
[----:B------:R-:W-:Y:S01]  /*0e30*/  DFMA R22, R22, R2, R2 ;  /* 0x000000021616722b */ /* 0x000fe20000000002 */
[----:B------:R-:W-:Y:S10]  /*0e40*/  @!P1 BRA `(.L_x_7) ;  /* 0x0000000000209947 */ /* 0x000ff40003800000 */
[----:B------:R-:W-:Y:S01]  /*0e50*/  DADD R2, -RZ, -R22 ;  /* 0x00000000ff027229 */ /* 0x000fe20000000916 */
[----:B------:R-:W-:Y:S01]  /*0e60*/  ISETP.GE.AND P1, PT, R19, RZ, PT ;  /* 0x000000ff1300720c */ /* 0x000fe20003f26270 */
[----:B------:R-:W-:Y:S01]  /*0e70*/  UMOV UR4, 0x54442d18 ;  /* 0x54442d1800047882 */ /* 0x000fe20000000000 */
[----:B------:R-:W-:-:S07]  /*0e80*/  UMOV UR5, 0x3ff921fb ;  /* 0x3ff921fb00057882 */ /* 0x000fce0000000000 */
[----:B------:R-:W-:Y:S02]  /*0e90*/  FSEL R2, R22, R2, !P1 ;  /* 0x0000000216027208 */ /* 0x000fe40004800000 */
[----:B------:R-:W-:-:S06]  /*0ea0*/  FSEL R3, R23, R3, !P1 ;  /* 0x0000000317037208 */ /* 0x000fcc0004800000 */
[----:B------:R-:W-:Y:S01]  /*0eb0*/  DADD R2, R2, UR4 ;  /* 0x0000000402027e29 */ /* 0x000fe20008000000 */
[----:B------:R-:W-:Y:S10]  /*0ec0*/  BRA `(.L_x_8) ;  /* 0x0000000000187947 */ /* 0x000ff40003800000 */
.L_x_7:
[----:B------:R-:W-:Y:S01]  /*0ed0*/  UMOV UR4, 0x54442d18 ;  /* 0x54442d1800047882 */ /* 0x000fe20000000000 */
[----:B------:R-:W-:Y:S01]  /*0ee0*/  UMOV UR5, 0x400921fb ;  /* 0x400921fb00057882 */ /* 0x000fe20000000000 */
[----:B------:R-:W-:Y:S01]  /*0ef0*/  ISETP.GE.AND P1, PT, R19, RZ, PT ;  /* 0x000000ff1300720c */ /* 0x000fe20003f26270 */
[----:B------:R-:W-:-:S10]  /*0f00*/  DADD R2, -R22, UR4 ;  /* 0x0000000416027e29 */ /* 0x000fd40008000100 */
[----:B------:R-:W-:Y:S02]  /*0f10*/  FSEL R2, R2, R22, !P1 ;  /* 0x0000001602027208 */ /* 0x000fe40004800000 */
[----:B------:R-:W-:-:S07]  /*0f20*/  FSEL R3, R3, R23, !P1 ;  /* 0x0000001703037208 */ /* 0x000fce0004800000 */
.L_x_8:
[----:B------:R-:W-:Y:S02]  /*0f30*/  DSETP.NEU.AND P2, PT, R10, RZ, PT ;  /* 0x000000ff0a00722a */ /* 0x000fe40003f4d000 */
[----:B------:R-:W-:-:S08]  /*0f40*/  DADD R20, |R18|, |R16| ;  /* 0x0000000012147229 */ /* 0x000fd00000000610 */
[----:B------:R-:W-:-:S04]  /*0f50*/  DSETP.NAN.AND P0, PT, R20, R20, PT ;  /* 0x000000141400722a */ /* 0x000fc80003f08000 */
[----:B------:R-:W-:Y:S02]  /*0f60*/  @!P2 FSEL R10, RZ, 3.37028055040000000000e+12, P1 ;  /* 0x54442d18ff0aa808 */ /* 0x000fe40000800000 */
[----:B------:R-:W-:Y:S01]  /*0f70*/  @!P2 FSEL R11, RZ, 2.1426990032196044922, P1 ;  /* 0x400921fbff0ba808 */ /* 0x000fe20000800000 */
[----:B------:R-:W-:Y:S07]  /*0f80*/  @!P2 BRA `(.L_x_9) ;  /* 0x00000000001ca947 */ /* 0x000fee0003800000 */
[----:B------:R-:W-:Y:S01]  /*0f90*/  IMAD.MOV.U32 R11, RZ, RZ, 0x7f3321d2 ;  /* 0x7f3321d2ff0b7424 */ /* 0x000fe200078e00ff */
[----:B------:R-:W-:Y:S01]  /*0fa0*/  DSETP.NEU.AND P2, PT, |R18|, |R16|, PT ;  /* 0x400000101200722a */ /* 0x000fe20003f4d200 */
[----:B------:R-:W-:-:S03]  /*0fb0*/  IMAD.MOV.U32 R0, RZ, RZ, 0x4002d97c ;  /* 0x4002d97cff007424 */ /* 0x000fc600078e00ff */
[----:B------:R-:W-:Y:S02]  /*0fc0*/  FSEL R11, R11, 3.37028055040000000000e+12, !P1 ;  /* 0x54442d180b0b7808 */ /* 0x000fe40004800000 */
[----:B0-----:R-:W-:Y:S02]  /*0fd0*/  FSEL R19, R0, 1.8213495016098022461, !P1 ;  /* 0x3fe921fb00137808 */ /* 0x001fe40004800000 */
[----:B------:R-:W-:Y:S02]  /*0fe0*/  FSEL R10, R11, R2, !P2 ;  /* 0x000000020b0a7208 */ /* 0x000fe40005000000 */
[----:B------:R-:W-:-:S07]  /*0ff0*/  FSEL R11, R19, R3, !P2 ;  /* 0x00000003130b7208 */ /* 0x000fce0005000000 */
.L_x_9:
[----:B0-----:R-:W-:Y:S02]  /*1000*/  LOP3.LUT R17, R11, 0x80000000, R17, 0xb8, !PT ;  /* 0x800000000b117812 */ /* 0x001fe400078eb811 */
[----:B------:R-:W-:Y:S02]  /*1010*/  FSEL R2, R20, R10, P0 ;  /* 0x0000000a14027208 */ /* 0x000fe40000000000 */
[----:B------:R-:W-:-:S05]  /*1020*/  FSEL R3, R21, R17, P0 ;  /* 0x0000001115037208 */ /* 0x000fca0000000000 */
[----:B------:R1:W-:Y:S02]  /*1030*/  STG.E.64 desc[UR6][R6.64+0x28], R2 ;  /* 0x0000280206007986 */ /* 0x0003e4000c101b06 */
.L_x_5:
[----:B------:R-:W-:Y:S01]  /*1040*/  UMOV UR4, 0x54442d18 ;  /* 0x54442d1800047882 */ /* 0x000fe20000000000 */
[----:B------:R-:W-:Y:S01]  /*1050*/  UMOV UR5, 0x401921fb ;  /* 0x401921fb00057882 */ /* 0x000fe20000000000 */
[C---:B------:R-:W-:Y:S02]  /*1060*/  DSETP.GEU.AND P0, PT, R2.reuse, RZ, PT ;  /* 0x000000ff0200722a */ /* 0x040fe40003f0e000 */
[----:B------:R-:W-:-:S10]  /*1070*/  DADD R10, R2, UR4 ;  /* 0x00000004020a7e29 */ /* 0x000fd40008000000 */
[----:B0-----:R-:W-:Y:S02]  /*1080*/  FSEL R16, R10, R2, !P0 ;  /* 0x000000020a107208 */ /* 0x001fe40004000000 */
[----:B------:R-:W-:-:S06]  /*1090*/  FSEL R17, R11, R3, !P0 ;  /* 0x000000030b117208 */ /* 0x000fcc0004000000 */
[C---:B------:R-:W-:Y:S02]  /*10a0*/  DSETP.GE.AND P0, PT, R16.reuse, UR4, PT ;  /* 0x0000000410007e2a */ /* 0x040fe4000bf06000 */
[----:B------:R-:W-:-:S04]  /*10b0*/  DADD R10, R16, -UR4 ;  /* 0x80000004100a7e29 */ /* 0x000fc80008000000 */
[----:B------:R-:W-:-:S06]  /*10c0*/  DSETP.LT.OR P1, PT, R2, RZ, P0 ;  /* 0x000000ff0200722a */ /* 0x000fcc0000721400 */
[----:B-1----:R-:W-:Y:S02]  /*10d0*/  FSEL R2, R10, R16, P0 ;  /* 0x000000100a027208 */ /* 0x002fe40000000000 */
[----:B------:R-:W-:Y:S01]  /*10e0*/  FSEL R3, R11, R17, P0 ;  /* 0x000000110b037208 */ /* 0x000fe20000000000 */
[----:B------:R-:W-:-:S05]  /*10f0*/  DSETP.NEU.AND P0, PT, R14, RZ, PT ;  /* 0x000000ff0e00722a */ /* 0x000fca0003f0d000 */
[----:B------:R0:W-:Y:S01]  /*1100*/  @P1 STG.E.64 desc[UR6][R6.64+0x28], R2 ;  /* 0x0000280206001986 */ /* 0x0001e2000c101b06 */
[----:B------:R-:W-:-:S14]  /*1110*/  DSETP.NEU.OR P0, PT, R12, |R4|, P0 ;  /* 0x400000040c00722a */ /* 0x000fdc000070d400 */
[----:B0-----:R-:W-:Y:S05]  /*1120*/  @P0 BRA `(.L_x_10) ;  /* 0x0000000000180947 */ /* 0x001fea0003800000 */
[C---:B------:R-:W-:Y:S02]  /*1130*/  DSETP.GE.AND P0, PT, R4.reuse, RZ, PT ;  /* 0x000000ff0400722a */ /* 0x040fe40003f06000 */
[----:B------:R-:W-:-:S12]  /*1140*/  DADD R4, |R4|, 100000 ;  /* 0x40f86a0004047429 */ /* 0x000fd80000000200 */
[----:B------:R-:W-:Y:S01]  /*1150*/  @!P0 DADD R2, -RZ, -R4 ;  /* 0x00000000ff028229 */ /* 0x000fe20000000904 */
[----:B------:R1:W-:Y:S06]  /*1160*/  @P0 STG.E.64 desc[UR6][R6.64+0x30], R4 ;  /* 0x0000300406000986 */ /* 0x0003ec000c101b06 */
[----:B------:R1:W-:Y:S01]  /*1170*/  @!P0 STG.E.64 desc[UR6][R6.64+0x30], R2 ;  /* 0x0000300206008986 */ /* 0x0003e2000c101b06 */
[----:B------:R-:W-:Y:S05]  /*1180*/  BRA `(.L_x_11) ;  /* 0x0000000400dc7947 */ /* 0x000fea0003800000 */
.L_x_10:
[C-C-:B------:R-:W-:Y:S01]  /*1190*/  DADD R10, |R4|.reuse, R12.reuse ;  /* 0x00000000040a7229 */ /* 0x140fe2000000020c */
[----:B------:R-:W-:Y:S01]  /*11a0*/  IMAD.MOV.U32 R16, RZ, RZ, 0x1 ;  /* 0x00000001ff107424 */ /* 0x000fe200078e00ff */
[C-C-:B------:R-:W-:Y:S01]  /*11b0*/  DADD R2, R4.reuse, R12.reuse ;  /* 0x0000000004027229 */ /* 0x140fe2000000000c */
[----:B------:R-:W-:Y:S01]  /*11c0*/  IMAD.MOV.U32 R0, RZ, RZ, RZ ;  /* 0x000000ffff007224 */ /* 0x000fe200078e00ff */
[----:B------:R-:W-:-:S04]  /*11d0*/  DADD R12, -R4, R12 ;  /* 0x00000000040c7229 */ /* 0x000fc8000000010c */
[----:B------:R-:W-:-:S04]  /*11e0*/  DMUL R10, R10, R10 ;  /* 0x0000000a0a0a7228 */ /* 0x000fc80000000000 */
[----:B------:R-:W-:Y:S02]  /*11f0*/  DFMA R2, R2, R12, -R14 ;  /* 0x0000000c0202722b */ /* 0x000fe4000000080e */
[----:B------:R-:W0:Y:S06]  /*1200*/  MUFU.RCP64H R17, R11 ;  /* 0x0000000b00117308 */ /* 0x000e2c0000001800 */
[----:B------:R-:W-:Y:S02]  /*1210*/  DSETP.MAX.AND P0, P1, RZ, R2, PT ;  /* 0x00000002ff00722a */ /* 0x000fe4000390f000 */
[----:B------:R-:W-:-:S02]  /*1220*/  IMAD.MOV.U32 R13, RZ, RZ, R2 ;  /* 0x000000ffff0d7224 */ /* 0x000fc400078e0002 */
[----:B------:R-:W-:-:S05]  /*1230*/  IMAD.MOV.U32 R2, RZ, RZ, RZ ;  /* 0x000000ffff027224 */ /* 0x000fca00078e00ff */
[----:B------:R-:W-:Y:S01]  /*1240*/  SEL R2, R2, R13, P0 ;  /* 0x0000000d02027207 */ /* 0x000fe20000000000 */
[----:B0-----:R-:W-:-:S08]  /*1250*/  DFMA R18, -R10, R16, 1 ;  /* 0x3ff000000a12742b */ /* 0x001fd00000000110 */
[----:B------:R-:W-:-:S08]  /*1260*/  DFMA R18, R18, R18, R18 ;  /* 0x000000121212722b */ /* 0x000fd00000000012 */
[----:B------:R-:W-:Y:S01]  /*1270*/  DFMA R18, R16, R18, R16 ;  /* 0x000000121012722b */ /* 0x000fe20000000010 */
[----:B------:R-:W-:Y:S02]  /*1280*/  FSEL R17, R0, R3, P0 ;  /* 0x0000000300117208 */ /* 0x000fe40000000000 */
[----:B------:R-:W-:-:S05]  /*1290*/  @P1 LOP3.LUT R17, R3, 0x80000, RZ, 0xfc, !PT ;  /* 0x0008000003111812 */ /* 0x000fca00078efcff */
[----:B------:R-:W-:Y:S01]  /*12a0*/  DFMA R12, -R10, R18, 1 ;  /* 0x3ff000000a0c742b */ /* 0x000fe20000000112 */
[----:B------:R-:W-:-:S06]  /*12b0*/  IMAD.MOV.U32 R3, RZ, RZ, R17 ;  /* 0x000000ffff037224 */ /* 0x000fcc00078e0011 */
[----:B------:R-:W-:Y:S02]  /*12c0*/  DADD R22, R14, R2 ;  /* 0x000000000e167229 */ /* 0x000fe40000000002 */
[----:B------:R-:W-:-:S08]  /*12d0*/  DFMA R12, R18, R12, R18 ;  /* 0x0000000c120c722b */ /* 0x000fd00000000012 */
[----:B------:R-:W-:Y:S01]  /*12e0*/  DMUL R2, R22, R12 ;  /* 0x0000000c16027228 */ /* 0x000fe20000000000 */
[----:B------:R-:W-:-:S07]  /*12f0*/  FSETP.GEU.AND P1, PT, |R23|, 6.5827683646048100446e-37, PT ;  /* 0x036000001700780b */ /* 0x000fce0003f2e200 */
[----:B------:R-:W-:-:S08]  /*1300*/  DFMA R14, -R10, R2, R22 ;  /* 0x000000020a0e722b */ /* 0x000fd00000000116 */
[----:B------:R-:W-:-:S10]  /*1310*/  DFMA R2, R12, R14, R2 ;  /* 0x0000000e0c02722b */ /* 0x000fd40000000002 */
[----:B------:R-:W-:-:S05]  /*1320*/  FFMA R0, RZ, R11, R3 ;  /* 0x0000000bff007223 */ /* 0x000fca0000000003 */
[----:B------:R-:W-:-:S13]  /*1330*/  FSETP.GT.AND P0, PT, |R0|, 1.469367938527859385e-39, PT ;  /* 0x001000000000780b */ /* 0x000fda0003f04200 */
[----:B------:R-:W-:Y:S05]  /*1340*/  @P0 BRA P1, `(.L_x_12) ;  /* 0x0000000000100947 */ /* 0x000fea0000800000 */
[----:B------:R-:W-:Y:S01]  /*1350*/  IMAD.MOV.U32 R20, RZ, RZ, R10 ;  /* 0x000000ffff147224 */ /* 0x000fe200078e000a */
[----:B------:R-:W-:Y:S01]  /*1360*/  MOV R34, 0x1390 ;  /* 0x0000139000227802 */ /* 0x000fe20000000f00 */
[----:B------:R-:W-:-:S07]  /*1370*/  IMAD.MOV.U32 R21, RZ, RZ, R11 ;  /* 0x000000ffff157224 */ /* 0x000fce00078e000b */
[----:B------:R-:W-:Y:S05]  /*1380*/  CALL.REL.NOINC `($__internal_0_$__cuda_sm20_div_rn_f64_full) ;  /* 0x0000000400ac7944 */ /* 0x000fea0003c00000 */
.L_x_12:
[----:B------:R-:W-:Y:S01]  /*1390*/  ISETP.GT.AND P0, PT, R3, 0xfffff, PT ;  /* 0x000fffff0300780c */ /* 0x000fe20003f04270 */
[----:B------:R-:W-:Y:S02]  /*13a0*/  IMAD.MOV.U32 R10, RZ, RZ, R2 ;  /* 0x000000ffff0a7224 */ /* 0x000fe400078e0002 */
[----:B------:R-:W-:-:S10]  /*13b0*/  IMAD.MOV.U32 R11, RZ, RZ, R3 ;  /* 0x000000ffff0b7224 */ /* 0x000fd400078e0003 */
[----:B------:R-:W-:-:S10]  /*13c0*/  @!P0 DMUL R10, R10, 1.80143985094819840000e+16 ;  /* 0x435000000a0a8828 */ /* 0x000fd40000000000 */
[----:B------:R-:W-:Y:S02]  /*13d0*/  @!P0 IMAD.MOV.U32 R3, RZ, RZ, R11 ;  /* 0x000000ffff038224 */ /* 0x000fe400078e000b */
[----:B------:R-:W-:Y:S02]  /*13e0*/  @!P0 IMAD.MOV.U32 R2, RZ, RZ, R10 ;  /* 0x000000ffff028224 */ /* 0x000fe400078e000a */
[----:B------:R-:W-:-:S05]  /*13f0*/  VIADD R0, R3, 0xffffffff ;  /* 0xffffffff03007836 */ /* 0x000fca0000000000 */
[----:B------:R-:W-:Y:S01]  /*1400*/  ISETP.GT.U32.AND P1, PT, R0, 0x7feffffe, PT ;  /* 0x7feffffe0000780c */ /* 0x000fe20003f24070 */
[----:B------:R-:W-:Y:S02]  /*1410*/  IMAD.MOV.U32 R0, RZ, RZ, -0x3ff ;  /* 0xfffffc01ff007424 */ /* 0x000fe400078e00ff */
[----:B------:R-:W-:-:S10]  /*1420*/  @!P0 IMAD.MOV.U32 R0, RZ, RZ, -0x435 ;  /* 0xfffffbcbff008424 */ /* 0x000fd400078e00ff */
[----:B------:R-:W-:Y:S05]  /*1430*/  @P1 BRA `(.L_x_13) ;  /* 0x0000000400041947 */ /* 0x000fea0003800000 */
[----:B------:R-:W-:Y:S01]  /*1440*/  LOP3.LUT R10, R3, 0xfffff, RZ, 0xc0, !PT ;  /* 0x000fffff030a7812 */ /* 0x000fe200078ec0ff */
[----:B------:R-:W-:Y:S01]  /*1450*/  IMAD.MOV.U32 R12, RZ, RZ, RZ ;  /* 0x000000ffff0c7224 */ /* 0x000fe200078e00ff */
[----:B------:R-:W-:Y:S01]  /*1460*/  UMOV UR4, 0x3ae80f1e ;  /* 0x3ae80f1e00047882 */ /* 0x000fe20000000000 */
[----:B------:R-:W-:Y:S01]  /*1470*/  IMAD.MOV.U32 R20, RZ, RZ, -0x748574fc ;  /* 0x8b7a8b04ff147424 */ /* 0x000fe200078e00ff */
[----:B------:R-:W-:Y:S01]  /*1480*/  LOP3.LUT R11, R10, 0x3ff00000, RZ, 0xfc, !PT ;  /* 0x3ff000000a0b7812 */ /* 0x000fe200078efcff */
[----:B------:R-:W-:Y:S01]  /*1490*/  IMAD.MOV.U32 R10, RZ, RZ, R2 ;  /* 0x000000ffff0a7224 */ /* 0x000fe200078e0002 */
[----:B------:R-:W-:Y:S01]  /*14a0*/  UMOV UR5, 0x3eb1380b ;  /* 0x3eb1380b00057882 */ /* 0x000fe20000000000 */
[----:B------:R-:W-:Y:S01]  /*14b0*/  IMAD.MOV.U32 R21, RZ, RZ, 0x3ed0ee25 ;  /* 0x3ed0ee25ff157424 */ /* 0x000fe200078e00ff */
[----:B------:R-:W-:Y:S01]  /*14c0*/  ISETP.GE.U32.AND P0, PT, R11, 0x3ff6a09f, PT ;  /* 0x3ff6a09f0b00780c */ /* 0x000fe20003f06070 */
[----:B------:R-:W-:Y:S01]  /*14d0*/  IMAD.MOV.U32 R23, RZ, RZ, 0x43300000 ;  /* 0x43300000ff177424 */ /* 0x000fe200078e00ff */
[----:B------:R-:W-:Y:S01]  /*14e0*/  LEA.HI R0, R3, R0, RZ, 0xc ;  /* 0x0000000003007211 */ /* 0x000fe200078f60ff */
[----:B------:R-:W-:Y:S01]  /*14f0*/  UMOV UR8, 0x80000000 ;  /* 0x8000000000087882 */ /* 0x000fe20000000000 */
[----:B------:R-:W-:-:S09]  /*1500*/  UMOV UR9, 0x43300000 ;  /* 0x4330000000097882 */ /* 0x000fd20000000000 */
[----:B------:R-:W-:Y:S02]  /*1510*/  @P0 VIADD R13, R11, 0xfff00000 ;  /* 0xfff000000b0d0836 */ /* 0x000fe40000000000 */
[----:B------:R-:W-:Y:S02]  /*1520*/  @P0 VIADD R0, R0, 0x1 ;  /* 0x0000000100000836 */ /* 0x000fe40000000000 */
[----:B------:R-:W-:-:S03]  /*1530*/  @P0 IMAD.MOV.U32 R11, RZ, RZ, R13 ;  /* 0x000000ffff0b0224 */ /* 0x000fc600078e000d */
[----:B------:R-:W-:-:S03]  /*1540*/  LOP3.LUT R22, R0, 0x80000000, RZ, 0x3c, !PT ;  /* 0x8000000000167812 */ /* 0x000fc600078e3cff */
[C---:B------:R-:W-:Y:S02]  /*1550*/  DADD R18, R10.reuse, 1 ;  /* 0x3ff000000a127429 */ /* 0x040fe40000000000 */
[----:B------:R-:W-:-:S04]  /*1560*/  DADD R10, R10, -1 ;  /* 0xbff000000a0a7429 */ /* 0x000fc80000000000 */
[----:B------:R-:W0:Y:S02]  /*1570*/  MUFU.RCP64H R13, R19 ;  /* 0x00000013000d7308 */ /* 0x000e240000001800 */
[----:B0-----:R-:W-:-:S08]  /*1580*/  DFMA R14, -R18, R12, 1 ;  /* 0x3ff00000120e742b */ /* 0x001fd0000000010c */
[----:B------:R-:W-:-:S08]  /*1590*/  DFMA R14, R14, R14, R14 ;  /* 0x0000000e0e0e722b */ /* 0x000fd0000000000e */
[----:B------:R-:W-:-:S08]  /*15a0*/  DFMA R12, R12, R14, R12 ;  /* 0x0000000e0c0c722b */ /* 0x000fd0000000000c */
[----:B------:R-:W-:-:S08]  /*15b0*/  DMUL R14, R10, R12 ;  /* 0x0000000c0a0e7228 */ /* 0x000fd00000000000 */
[----:B------:R-:W-:-:S08]  /*15c0*/  DFMA R14, R10, R12, R14 ;  /* 0x0000000c0a0e722b */ /* 0x000fd0000000000e */
[----:B------:R-:W-:Y:S02]  /*15d0*/  DMUL R16, R14, R14 ;  /* 0x0000000e0e107228 */ /* 0x000fe40000000000 */
[----:B------:R-:W-:-:S06]  /*15e0*/  DADD R2, R10, -R14 ;  /* 0x000000000a027229 */ /* 0x000fcc000000080e */
[----:B------:R-:W-:Y:S01]  /*15f0*/  DFMA R18, R16, UR4, R20 ;  /* 0x0000000410127c2b */ /* 0x000fe20008000014 */
[----:B------:R-:W-:Y:S01]  /*1600*/  UMOV UR4, 0x9f02676f ;  /* 0x9f02676f00047882 */ /* 0x000fe20000000000 */
[----:B------:R-:W-:Y:S01]  /*1610*/  UMOV UR5, 0x3ef3b266 ;  /* 0x3ef3b26600057882 */ /* 0x000fe20000000000 */
[----:B------:R-:W-:Y:S02]  /*1620*/  DADD R20, R2, R2 ;  /* 0x0000000002147229 */ /* 0x000fe40000000002 */
[----:B------:R-:W-:Y:S01]  /*1630*/  DADD R2, R22, -UR8 ;  /* 0x8000000816027e29 */ /* 0x000fe20008000000 */
[----:B------:R-:W-:Y:S01]  /*1640*/  UMOV UR8, 0xfefa39ef ;  /* 0xfefa39ef00087882 */ /* 0x000fe20000000000 */
[----:B------:R-:W-:Y:S01]  /*1650*/  UMOV UR9, 0x3fe62e42 ;  /* 0x3fe62e4200097882 */ /* 0x000fe20000000000 */
[----:B------:R-:W-:Y:S01]  /*1660*/  DFMA R18, R16, R18, UR4 ;  /* 0x0000000410127e2b */ /* 0x000fe20008000012 */
[----:B------:R-:W-:Y:S01]  /*1670*/  UMOV UR4, 0xa9ab0956 ;  /* 0xa9ab095600047882 */ /* 0x000fe20000000000 */
[----:B------:R-:W-:Y:S01]  /*1680*/  UMOV UR5, 0x3f1745cb ;  /* 0x3f1745cb00057882 */ /* 0x000fe20000000000 */
[----:B------:R-:W-:-:S02]  /*1690*/  DFMA R20, R10, -R14, R20 ;  /* 0x8000000e0a14722b */ /* 0x000fc40000000014 */
[----:B------:R-:W-:-:S03]  /*16a0*/  DFMA R10, R2, UR8, R14 ;  /* 0x00000008020a7c2b */ /* 0x000fc6000800000e */
[----:B------:R-:W-:Y:S01]  /*16b0*/  DFMA R18, R16, R18, UR4 ;  /* 0x0000000410127e2b */ /* 0x000fe20008000012 */
[----:B------:R-:W-:Y:S01]  /*16c0*/  UMOV UR4, 0x2d1b5154 ;  /* 0x2d1b515400047882 */ /* 0x000fe20000000000 */
[----:B------:R-:W-:Y:S01]  /*16d0*/  UMOV UR5, 0x3f3c71c7 ;  /* 0x3f3c71c700057882 */ /* 0x000fe20000000000 */
[----:B------:R-:W-:-:S05]  /*16e0*/  DMUL R20, R12, R20 ;  /* 0x000000140c147228 */ /* 0x000fca0000000000 */
[----:B------:R-:W-:Y:S01]  /*16f0*/  DFMA R18, R16, R18, UR4 ;  /* 0x0000000410127e2b */ /* 0x000fe20008000012 */
[----:B------:R-:W-:Y:S01]  /*1700*/  UMOV UR4, 0x923be72d ;  /* 0x923be72d00047882 */ /* 0x000fe20000000000 */
[----:B------:R-:W-:-:S06]  /*1710*/  UMOV UR5, 0x3f624924 ;  /* 0x3f62492400057882 */ /* 0x000fcc0000000000 */
        /* <DEDUP_REMOVED lines=8> */
[----:B------:R-:W-:Y:S02]  /*17a0*/  UMOV UR5, 0x3fe62e42 ;  /* 0x3fe62e4200057882 */ /* 0x000fe40000000000 */
[----:B------:R-:W-:Y:S01]  /*17b0*/  DFMA R22, R2, -UR4, R10 ;  /* 0x8000000402167c2b */ /* 0x000fe2000800000a */
[----:B------:R-:W-:Y:S01]  /*17c0*/  UMOV UR4, 0x3b39803f ;  /* 0x3b39803f00047882 */ /* 0x000fe20000000000 */
[----:B------:R-:W-:Y:S02]  /*17d0*/  UMOV UR5, 0x3c7abc9e ;  /* 0x3c7abc9e00057882 */ /* 0x000fe40000000000 */
[----:B------:R-:W-:-:S04]  /*17e0*/  DMUL R18, R16, R18 ;  /* 0x0000001210127228 */ /* 0x000fc80000000000 */
[----:B------:R-:W-:-:S04]  /*17f0*/  DADD R22, -R14, R22 ;  /* 0x000000000e167229 */ /* 0x000fc80000000116 */
[----:B------:R-:W-:-:S08]  /*1800*/  DFMA R18, R14, R18, R20 ;  /* 0x000000120e12722b */ /* 0x000fd00000000014 */
[----:B------:R-:W-:-:S08]  /*1810*/  DADD R18, R18, -R22 ;  /* 0x0000000012127229 */ /* 0x000fd00000000816 */
[----:B------:R-:W-:-:S08]  /*1820*/  DFMA R18, R2, UR4, R18 ;  /* 0x0000000402127c2b */ /* 0x000fd00008000012 */
[----:B------:R-:W-:Y:S01]  /*1830*/  DADD R10, R10, R18 ;  /* 0x000000000a0a7229 */ /* 0x000fe20000000012 */
[----:B------:R-:W-:Y:S10]  /*1840*/  BRA `(.L_x_14) ;  /* 0x0000000000187947 */ /* 0x000ff40003800000 */
.L_x_13:
[----:B------:R-:W-:Y:S01]  /*1850*/  IMAD.MOV.U32 R2, RZ, RZ, 0x0 ;  /* 0x00000000ff027424 */ /* 0x000fe200078e00ff */
[----:B------:R-:W-:Y:S01]  /*1860*/  LOP3.LUT P0, RZ, R11, 0x7fffffff, RZ, 0xc0, !PT ;  /* 0x7fffffff0bff7812 */ /* 0x000fe2000780c0ff */
[----:B------:R-:W-:-:S06]  /*1870*/  IMAD.MOV.U32 R3, RZ, RZ, 0x7ff00000 ;  /* 0x7ff00000ff037424 */ /* 0x000fcc00078e00ff */
[----:B------:R-:W-:-:S10]  /*1880*/  DFMA R2, R10, R2, +INF ;  /* 0x7ff000000a02742b */ /* 0x000fd40000000002 */
[----:B------:R-:W-:Y:S02]  /*1890*/  FSEL R10, R2, RZ, P0 ;  /* 0x000000ff020a7208 */ /* 0x000fe40000000000 */
[----:B------:R-:W-:-:S07]  /*18a0*/  FSEL R11, R3, -QNAN , P0 ;  /* 0xfff00000030b7808 */ /* 0x000fce0000000000 */
.L_x_14:
[----:B------:R-:W-:Y:S02]  /*18b0*/  DSETP.GT.AND P0, PT, R4, RZ, PT ;  /* 0x000000ff0400722a */ /* 0x000fe40003f04000 */
[----:B------:R-:W-:-:S07]  /*18c0*/  DMUL R10, R10, 0.5 ;  /* 0x3fe000000a0a7828 */ /* 0x000fce0000000000 */
[----:B------:R0:W-:Y:S05]  /*18d0*/  STG.E.64 desc[UR6][R6.64+0x30], R10 ;  /* 0x0000300a06007986 */ /* 0x0001ea000c101b06 */
[----:B------:R-:W-:-:S07]  /*18e0*/  @P0 DADD R2, -RZ, -R10 ;  /* 0x00000000ff020229 */ /* 0x000fce000000090a */
[----:B------:R0:W-:Y:S04]  /*18f0*/  @P0 STG.E.64 desc[UR6][R6.64+0x30], R2 ;  /* 0x0000300206000986 */ /* 0x0001e8000c101b06 */
.L_x_11:
[----:B------:R-:W2:Y:S08]  /*1900*/  LDC R19, c[0x0][0x3b4] ;  /* 0x0000ed00ff137b82 */ /* 0x000eb00000000800 */
[----:B01----:R-:W2:Y:S02]  /*1910*/  LDC.64 R2, c[0x0][0x380] ;  /* 0x0000e000ff027b82 */ /* 0x003ea40000000a00 */
[----:B--2---:R-:W-:-:S05]  /*1920*/  IMAD.WIDE R18, R19, 0x40, R2 ;  /* 0x0000004013127825 */ /* 0x004fca00078e0202 */
[----:B------:R-:W2:Y:S04]  /*1930*/  LDG.E.64 R2, desc[UR6][R18.64+-0x40] ;  /* 0xffffc00612027981 */ /* 0x000ea8000c1e1b00 */
[----:B------:R-:W3:Y:S04]  /*1940*/  LDG.E.64 R4, desc[UR6][R18.64+-0x38] ;  /* 0xffffc80612047981 */ /* 0x000ee8000c1e1b00 */
[----:B------:R-:W4:Y:S04]  /*1950*/  LDG.E.64 R6, desc[UR6][R18.64+-0x30] ;  /* 0xffffd00612067981 */ /* 0x000f28000c1e1b00 */
[----:B------:R-:W5:Y:S04]  /*1960*/  LDG.E.64 R10, desc[UR6][R18.64+-0x28] ;  /* 0xffffd806120a7981 */ /* 0x000f68000c1e1b00 */
[----:B------:R-:W5:Y:S04]  /*1970*/  LDG.E.64 R12, desc[UR6][R18.64+-0x20] ;  /* 0xffffe006120c7981 */ /* 0x000f68000c1e1b00 */
[----:B------:R-:W5:Y:S04]  /*1980*/  LDG.E.64 R14, desc[UR6][R18.64+-0x18] ;  /* 0xffffe806120e7981 */ /* 0x000f68000c1e1b00 */
[----:B------:R-:W5:Y:S04]  /*1990*/  LDG.E.64 R16, desc[UR6][R18.64+-0x10] ;  /* 0xfffff00612107981 */ /* 0x000f68000c1e1b00 */
[----:B------:R-:W5:Y:S04]  /*19a0*/  LDG.E.64 R20, desc[UR6][R18.64+-0x8] ;  /* 0xfffff80612147981 */ /* 0x000f68000c1e1b00 */
[----:B--2---:R-:W-:Y:S04]  /*19b0*/  STG.E.64 desc[UR6][R8.64], R2 ;  /* 0x0000000208007986 */ /* 0x004fe8000c101b06 */
[----:B---3--:R-:W-:Y:S04]  /*19c0*/  STG.E.64 desc[UR6][R8.64+0x8], R4 ;  /* 0x0000080408007986 */ /* 0x008fe8000c101b06 */
[----:B----4-:R-:W-:Y:S04]  /*19d0*/  STG.E.64 desc[UR6][R8.64+0x10], R6 ;  /* 0x0000100608007986 */ /* 0x010fe8000c101b06 */
[----:B-----5:R-:W-:Y:S04]  /*19e0*/  STG.E.64 desc[UR6][R8.64+0x18], R10 ;  /* 0x0000180a08007986 */ /* 0x020fe8000c101b06 */
[----:B------:R-:W-:Y:S04]  /*19f0*/  STG.E.64 desc[UR6][R8.64+0x20], R12 ;  /* 0x0000200c08007986 */ /* 0x000fe8000c101b06 */
[----:B------:R-:W-:Y:S04]  /*1a00*/  STG.E.64 desc[UR6][R8.64+0x28], R14 ;  /* 0x0000280e08007986 */ /* 0x000fe8000c101b06 */
[----:B------:R-:W-:Y:S04]  /*1a10*/  STG.E.64 desc[UR6][R8.64+0x30], R16 ;  /* 0x0000301008007986 */ /* 0x000fe8000c101b06 */
[----:B------:R-:W-:Y:S01]  /*1a20*/  STG.E.64 desc[UR6][R8.64+0x38], R20 ;  /* 0x0000381408007986 */ /* 0x000fe2000c101b06 */
[----:B------:R-:W-:Y:S05]  /*1a30*/  EXIT ;  /* 0x000000000000794d */ /* 0x000fea0003800000 */
        .weak           $__internal_0_$__cuda_sm20_div_rn_f64_full
        .type           $__internal_0_$__cuda_sm20_div_rn_f64_full,@function
        .size           $__internal_0_$__cuda_sm20_div_rn_f64_full,(.L_x_52 - $__internal_0_$__cuda_sm20_div_rn_f64_full)
$__internal_0_$__cuda_sm20_div_rn_f64_full:
[C---:B------:R-:W-:Y:S01]  /*1a40*/  FSETP.GEU.AND P0, PT, |R21|.reuse, 1.469367938527859385e-39, PT ;  /* 0x001000001500780b */ /* 0x040fe20003f0e200 */
[----:B------:R-:W-:Y:S01]  /*1a50*/  IMAD.MOV.U32 R26, RZ, RZ, 0x1 ;  /* 0x00000001ff1a7424 */ /* 0x000fe200078e00ff */
[C---:B------:R-:W-:Y:S01]  /*1a60*/  LOP3.LUT R2, R21.reuse, 0x800fffff, RZ, 0xc0, !PT ;  /* 0x800fffff15027812 */ /* 0x040fe200078ec0ff */
[----:B------:R-:W-:Y:S01]  /*1a70*/  IMAD.MOV.U32 R0, RZ, RZ, 0x1ca00000 ;  /* 0x1ca00000ff007424 */ /* 0x000fe200078e00ff */
[----:B------:R-:W-:Y:S02]  /*1a80*/  LOP3.LUT R33, R21, 0x7ff00000, RZ, 0xc0, !PT ;  /* 0x7ff0000015217812 */ /* 0x000fe400078ec0ff */
[----:B------:R-:W-:Y:S01]  /*1a90*/  LOP3.LUT R3, R2, 0x3ff00000, RZ, 0xfc, !PT ;  /* 0x3ff0000002037812 */ /* 0x000fe200078efcff */
[----:B------:R-:W-:Y:S01]  /*1aa0*/  IMAD.MOV.U32 R2, RZ, RZ, R20 ;  /* 0x000000ffff027224 */ /* 0x000fe200078e0014 */
[----:B------:R-:W-:-:S04]  /*1ab0*/  LOP3.LUT R32, R23, 0x7ff00000, RZ, 0xc0, !PT ;  /* 0x7ff0000017207812 */ /* 0x000fc800078ec0ff */
[----:B------:R-:W-:Y:S01]  /*1ac0*/  ISETP.GE.U32.AND P2, PT, R32, R33, PT ;  /* 0x000000212000720c */ /* 0x000fe20003f46070 */
[----:B------:R-:W-:Y:S01]  /*1ad0*/  @!P0 DMUL R2, R20, 8.98846567431157953865e+307 ;  /* 0x7fe0000014028828 */ /* 0x000fe20000000000 */
[----:B------:R-:W-:-:S05]  /*1ae0*/  IMAD.MOV.U32 R35, RZ, RZ, R32 ;  /* 0x000000ffff237224 */ /* 0x000fca00078e0020 */
[----:B------:R-:W0:Y:S02]  /*1af0*/  MUFU.RCP64H R27, R3 ;  /* 0x00000003001b7308 */ /* 0x000e240000001800 */
[----:B0-----:R-:W-:-:S08]  /*1b00*/  DFMA R24, R26, -R2, 1 ;  /* 0x3ff000001a18742b */ /* 0x001fd00000000802 */
[----:B------:R-:W-:-:S08]  /*1b10*/  DFMA R24, R24, R24, R24 ;  /* 0x000000181818722b */ /* 0x000fd00000000018 */
[----:B------:R-:W-:Y:S01]  /*1b20*/  DFMA R26, R26, R24, R26 ;  /* 0x000000181a1a722b */ /* 0x000fe2000000001a */
[----:B------:R-:W-:Y:S01]  /*1b30*/  SEL R25, R0, 0x63400000, !P2 ;  /* 0x6340000000197807 */ /* 0x000fe20005000000 */
[----:B------:R-:W-:Y:S01]  /*1b40*/  IMAD.MOV.U32 R24, RZ, RZ, R22 ;  /* 0x000000ffff187224 */ /* 0x000fe200078e0016 */
[----:B------:R-:W-:Y:S02]  /*1b50*/  FSETP.GEU.AND P2, PT, |R23|, 1.469367938527859385e-39, PT ;  /* 0x001000001700780b */ /* 0x000fe40003f4e200 */
[----:B------:R-:W-:-:S03]  /*1b60*/  LOP3.LUT R25, R25, 0x800fffff, R23, 0xf8, !PT ;  /* 0x800fffff19197812 */ /* 0x000fc600078ef817 */
[----:B------:R-:W-:-:S08]  /*1b70*/  DFMA R28, R26, -R2, 1 ;  /* 0x3ff000001a1c742b */ /* 0x000fd00000000802 */
[----:B------:R-:W-:Y:S01]  /*1b80*/  DFMA R26, R26, R28, R26 ;  /* 0x0000001c1a1a722b */ /* 0x000fe2000000001a */
[----:B------:R-:W-:Y:S10]  /*1b90*/  @P2 BRA `(.L_x_15) ;  /* 0x0000000000202947 */ /* 0x000ff40003800000 */
[----:B------:R-:W-:Y:S01]  /*1ba0*/  LOP3.LUT R29, R21, 0x7ff00000, RZ, 0xc0, !PT ;  /* 0x7ff00000151d7812 */ /* 0x000fe200078ec0ff */
[----:B------:R-:W-:-:S03]  /*1bb0*/  IMAD.MOV.U32 R28, RZ, RZ, RZ ;  /* 0x000000ffff1c7224 */ /* 0x000fc600078e00ff */
[----:B------:R-:W-:-:S04]  /*1bc0*/  ISETP.GE.U32.AND P2, PT, R32, R29, PT ;  /* 0x0000001d2000720c */ /* 0x000fc80003f46070 */
[----:B------:R-:W-:-:S04]  /*1bd0*/  SEL R29, R0, 0x63400000, !P2 ;  /* 0x63400000001d7807 */ /* 0x000fc80005000000 */
[----:B------:R-:W-:-:S04]  /*1be0*/  LOP3.LUT R29, R29, 0x80000000, R23, 0xf8, !PT ;  /* 0x800000001d1d7812 */ /* 0x000fc800078ef817 */
[----:B------:R-:W-:-:S06]  /*1bf0*/  LOP3.LUT R29, R29, 0x100000, RZ, 0xfc, !PT ;  /* 0x001000001d1d7812 */ /* 0x000fcc00078efcff */
[----:B------:R-:W-:-:S10]  /*1c00*/  DFMA R24, R24, 2, -R28 ;  /* 0x400000001818782b */ /* 0x000fd4000000081c */
[----:B------:R-:W-:-:S07]  /*1c10*/  LOP3.LUT R35, R25, 0x7ff00000, RZ, 0xc0, !PT ;  /* 0x7ff0000019237812 */ /* 0x000fce00078ec0ff */
.L_x_15:
[----:B------:R-:W-:Y:S01]  /*1c20*/  DMUL R28, R26, R24 ;  /* 0x000000181a1c7228 */ /* 0x000fe20000000000 */
[----:B------:R-:W-:-:S07]  /*1c30*/  @!P0 LOP3.LUT R33, R3, 0x7ff00000, RZ, 0xc0, !PT ;  /* 0x7ff0000003218812 */ /* 0x000fce00078ec0ff */
[----:B------:R-:W-:-:S08]  /*1c40*/  DFMA R30, R28, -R2, R24 ;  /* 0x800000021c1e722b */ /* 0x000fd00000000018 */
[----:B------:R-:W-:Y:S01]  /*1c50*/  DFMA R30, R26, R30, R28 ;  /* 0x0000001e1a1e722b */ /* 0x000fe2000000001c */
[----:B------:R-:W-:-:S05]  /*1c60*/  VIADD R26, R35, 0xffffffff ;  /* 0xffffffff231a7836 */ /* 0x000fca0000000000 */
[----:B------:R-:W-:Y:S01]  /*1c70*/  ISETP.GT.U32.AND P0, PT, R26, 0x7feffffe, PT ;  /* 0x7feffffe1a00780c */ /* 0x000fe20003f04070 */
[----:B------:R-:W-:-:S05]  /*1c80*/  VIADD R26, R33, 0xffffffff ;  /* 0xffffffff211a7836 */ /* 0x000fca0000000000 */
[----:B------:R-:W-:-:S13]  /*1c90*/  ISETP.GT.U32.OR P0, PT, R26, 0x7feffffe, P0 ;  /* 0x7feffffe1a00780c */ /* 0x000fda0000704470 */
[----:B------:R-:W-:Y:S05]  /*1ca0*/  @P0 BRA `(.L_x_16) ;  /* 0x00000000006c0947 */ /* 0x000fea0003800000 */
[----:B------:R-:W-:-:S04]  /*1cb0*/  LOP3.LUT R23, R21, 0x7ff00000, RZ, 0xc0, !PT ;  /* 0x7ff0000015177812 */ /* 0x000fc800078ec0ff */
[CC--:B------:R-:W-:Y:S02]  /*1cc0*/  VIADDMNMX R22, R32.reuse, -R23.reuse, 0xb9600000, !PT ;  /* 0xb960000020167446 */ /* 0x0c0fe40007800917 */
[----:B------:R-:W-:Y:S02]  /*1cd0*/  ISETP.GE.U32.AND P0, PT, R32, R23, PT ;  /* 0x000000172000720c */ /* 0x000fe40003f06070 */
[----:B------:R-:W-:Y:S02]  /*1ce0*/  VIMNMX R22, PT, PT, R22, 0x46a00000, PT ;  /* 0x46a0000016167848 */ /* 0x000fe40003fe0100 */
[----:B------:R-:W-:-:S05]  /*1cf0*/  SEL R23, R0, 0x63400000, !P0 ;  /* 0x6340000000177807 */ /* 0x000fca0004000000 */
[----:B------:R-:W-:Y:S02]  /*1d00*/  IMAD.IADD R0, R22, 0x1, -R23 ;  /* 0x0000000116007824 */ /* 0x000fe400078e0a17 */
[----:B------:R-:W-:Y:S02]  /*1d10*/  IMAD.MOV.U32 R22, RZ, RZ, RZ ;  /* 0x000000ffff167224 */ /* 0x000fe400078e00ff */
[----:B------:R-:W-:-:S06]  /*1d20*/  VIADD R23, R0, 0x7fe00000 ;  /* 0x7fe0000000177836 */ /* 0x000fcc0000000000 */
[----:B------:R-:W-:-:S10]  /*1d30*/  DMUL R26, R30, R22 ;  /* 0x000000161e1a7228 */ /* 0x000fd40000000000 */
[----:B------:R-:W-:-:S13]  /*1d40*/  FSETP.GTU.AND P0, PT, |R27|, 1.469367938527859385e-39, PT ;  /* 0x001000001b00780b */ /* 0x000fda0003f0c200 */
[----:B------:R-:W-:Y:S05]  /*1d50*/  @P0 BRA `(.L_x_17) ;  /* 0x0000000000940947 */ /* 0x000fea0003800000 */
[----:B------:R-:W-:Y:S01]  /*1d60*/  DFMA R2, R30, -R2, R24 ;  /* 0x800000021e02722b */ /* 0x000fe20000000018 */
[----:B------:R-:W-:-:S09]  /*1d70*/  IMAD.MOV.U32 R22, RZ, RZ, RZ ;  /* 0x000000ffff167224 */ /* 0x000fd200078e00ff */
[C---:B------:R-:W-:Y:S02]  /*1d80*/  FSETP.NEU.AND P0, PT, R3.reuse, RZ, PT ;  /* 0x000000ff0300720b */ /* 0x040fe40003f0d000 */
[----:B------:R-:W-:-:S04]  /*1d90*/  LOP3.LUT R21, R3, 0x80000000, R21, 0x48, !PT ;  /* 0x8000000003157812 */ /* 0x000fc800078e4815 */
[----:B------:R-:W-:-:S07]  /*1da0*/  LOP3.LUT R23, R21, R23, RZ, 0xfc, !PT ;  /* 0x0000001715177212 */ /* 0x000fce00078efcff */
[----:B------:R-:W-:Y:S05]  /*1db0*/  @!P0 BRA `(.L_x_17) ;  /* 0x00000000007c8947 */ /* 0x000fea0003800000 */
[----:B------:R-:W-:Y:S01]  /*1dc0*/  IMAD.MOV R3, RZ, RZ, -R0 ;  /* 0x000000ffff037224 */ /* 0x000fe200078e0a00 */
[----:B------:R-:W-:Y:S01]  /*1dd0*/  DMUL.RP R22, R30, R22 ;  /* 0x000000161e167228 */ /* 0x000fe20000008000 */
[----:B------:R-:W-:-:S06]  /*1de0*/  IMAD.MOV.U32 R2, RZ, RZ, RZ ;  /* 0x000000ffff027224 */ /* 0x000fcc00078e00ff */
[----:B------:R-:W-:-:S03]  /*1df0*/  DFMA R2, R26, -R2, R30 ;  /* 0x800000021a02722b */ /* 0x000fc6000000001e */
[----:B------:R-:W-:-:S03]  /*1e00*/  LOP3.LUT R21, R23, R21, RZ, 0x3c, !PT ;  /* 0x0000001517157212 */ /* 0x000fc600078e3cff */
[----:B------:R-:W-:-:S04]  /*1e10*/  IADD3 R2, PT, PT, -R0, -0x43300000, RZ ;  /* 0xbcd0000000027810 */ /* 0x000fc80007ffe1ff */
[----:B------:R-:W-:-:S04]  /*1e20*/  FSETP.NEU.AND P0, PT, |R3|, R2, PT ;  /* 0x000000020300720b */ /* 0x000fc80003f0d200 */
[----:B------:R-:W-:Y:S02]  /*1e30*/  FSEL R26, R22, R26, !P0 ;  /* 0x0000001a161a7208 */ /* 0x000fe40004000000 */
[----:B------:R-:W-:Y:S01]  /*1e40*/  FSEL R27, R21, R27, !P0 ;  /* 0x0000001b151b7208 */ /* 0x000fe20004000000 */
[----:B------:R-:W-:Y:S06]  /*1e50*/  BRA `(.L_x_17) ;  /* 0x0000000000547947 */ /* 0x000fec0003800000 */
.L_x_16:
[----:B------:R-:W-:-:S14]  /*1e60*/  DSETP.NAN.AND P0, PT, R22, R22, PT ;  /* 0x000000161600722a */ /* 0x000fdc0003f08000 */
[----:B------:R-:W-:Y:S05]  /*1e70*/  @P0 BRA `(.L_x_18) ;  /* 0x0000000000440947 */ /* 0x000fea0003800000 */
[----:B------:R-:W-:-:S14]  /*1e80*/  DSETP.NAN.AND P0, PT, R20, R20, PT ;  /* 0x000000141400722a */ /* 0x000fdc0003f08000 */
[----:B------:R-:W-:Y:S05]  /*1e90*/  @P0 BRA `(.L_x_19) ;  /* 0x0000000000300947 */ /* 0x000fea0003800000 */
[----:B------:R-:W-:Y:S01]  /*1ea0*/  ISETP.NE.AND P0, PT, R35, R33, PT ;  /* 0x000000212300720c */ /* 0x000fe20003f05270 */
[----:B------:R-:W-:Y:S02]  /*1eb0*/  IMAD.MOV.U32 R26, RZ, RZ, 0x0 ;  /* 0x00000000ff1a7424 */ /* 0x000fe400078e00ff */
[----:B------:R-:W-:-:S10]  /*1ec0*/  IMAD.MOV.U32 R27, RZ, RZ, -0x80000 ;  /* 0xfff80000ff1b7424 */ /* 0x000fd400078e00ff */
[----:B------:R-:W-:Y:S05]  /*1ed0*/  @!P0 BRA `(.L_x_17) ;  /* 0x0000000000348947 */ /* 0x000fea0003800000 */
[----:B------:R-:W-:Y:S02]  /*1ee0*/  ISETP.NE.AND P0, PT, R35, 0x7ff00000, PT ;  /* 0x7ff000002300780c */ /* 0x000fe40003f05270 */
[----:B------:R-:W-:Y:S02]  /*1ef0*/  LOP3.LUT R27, R23, 0x80000000, R21, 0x48, !PT ;  /* 0x80000000171b7812 */ /* 0x000fe400078e4815 */
[----:B------:R-:W-:-:S13]  /*1f00*/  ISETP.EQ.OR P0, PT, R33, RZ, !P0 ;  /* 0x000000ff2100720c */ /* 0x000fda0004702670 */
[----:B------:R-:W-:Y:S01]  /*1f10*/  @P0 LOP3.LUT R0, R27, 0x7ff00000, RZ, 0xfc, !PT ;  /* 0x7ff000001b000812 */ /* 0x000fe200078efcff */
[----:B------:R-:W-:Y:S02]  /*1f20*/  @!P0 IMAD.MOV.U32 R26, RZ, RZ, RZ ;  /* 0x000000ffff1a8224 */ /* 0x000fe400078e00ff */
[----:B------:R-:W-:Y:S02]  /*1f30*/  @P0 IMAD.MOV.U32 R26, RZ, RZ, RZ ;  /* 0x000000ffff1a0224 */ /* 0x000fe400078e00ff */
[----:B------:R-:W-:Y:S01]  /*1f40*/  @P0 IMAD.MOV.U32 R27, RZ, RZ, R0 ;  /* 0x000000ffff1b0224 */ /* 0x000fe200078e0000 */
[----:B------:R-:W-:Y:S06]  /*1f50*/  BRA `(.L_x_17) ;  /* 0x0000000000147947 */ /* 0x000fec0003800000 */
.L_x_19:
[----:B------:R-:W-:Y:S01]  /*1f60*/  LOP3.LUT R27, R21, 0x80000, RZ, 0xfc, !PT ;  /* 0x00080000151b7812 */ /* 0x000fe200078efcff */
[----:B------:R-:W-:Y:S01]  /*1f70*/  IMAD.MOV.U32 R26, RZ, RZ, R20 ;  /* 0x000000ffff1a7224 */ /* 0x000fe200078e0014 */
[----:B------:R-:W-:Y:S06]  /*1f80*/  BRA `(.L_x_17) ;  /* 0x0000000000087947 */ /* 0x000fec0003800000 */
.L_x_18:
[----:B------:R-:W-:Y:S01]  /*1f90*/  LOP3.LUT R27, R23, 0x80000, RZ, 0xfc, !PT ;  /* 0x00080000171b7812 */ /* 0x000fe200078efcff */
[----:B------:R-:W-:-:S07]  /*1fa0*/  IMAD.MOV.U32 R26, RZ, RZ, R22 ;  /* 0x000000ffff1a7224 */ /* 0x000fce00078e0016 */
.L_x_17:
[----:B------:R-:W-:Y:S02]  /*1fb0*/  IMAD.MOV.U32 R35, RZ, RZ, 0x0 ;  /* 0x00000000ff237424 */ /* 0x000fe400078e00ff */
[----:B------:R-:W-:Y:S02]  /*1fc0*/  IMAD.MOV.U32 R2, RZ, RZ, R26 ;  /* 0x000000ffff027224 */ /* 0x000fe400078e001a */
[----:B------:R-:W-:Y:S01]  /*1fd0*/  IMAD.MOV.U32 R3, RZ, RZ, R27 ;  /* 0x000000ffff037224 */ /* 0x000fe200078e001b */
[----:B------:R-:W-:Y:S06]  /*1fe0*/  RET.REL.NODEC R34 `(_Z16reduction_blocksP9PseudoJetPdS1_PiS2_S2_iiS2_) ;  /* 0xffffffe022047950 */ /* 0x000fec0003c3ffff */
.L_x_20:
[----:B------:R-:W-:-:S00]  /*1ff0*/  BRA `(.L_x_20) ;  /* 0xfffffffc00fc7947 */ /* 0x000fc0000383ffff */
[----:B------:R-:W-:-:S00]  /*2000*/  NOP ;  /* 0x0000000000007918 */ /* 0x000fc00000000000 */
[----:B------:R-:W-:-:S00]  /*2010*/  NOP ;  /* 0x0000000000007918 */ /* 0x000fc00000000000 */
[----:B------:R-:W-:-:S00]  /*2020*/  NOP ;  /* 0x0000000000007918 */ /* 0x000fc00000000000 */
[----:B------:R-:W-:-:S00]  /*2030*/  NOP ;  /* 0x0000000000007918 */ /* 0x000fc00000000000 */
[----:B------:R-:W-:-:S00]  /*2040*/  NOP ;  /* 0x0000000000007918 */ /* 0x000fc00000000000 */
[----:B------:R-:W-:-:S00]  /*2050*/  NOP ;  /* 0x0000000000007918 */ /* 0x000fc00000000000 */
[----:B------:R-:W-:-:S00]  /*2060*/  NOP ;  /* 0x0000000000007918 */ /* 0x000fc00000000000 */
[----:B------:R-:W-:-:S00]  /*2070*/  NOP ;  /* 0x0000000000007918 */ /* 0x000fc00000000000 */
.L_x_52:


//--------------------- .text._Z13reduction_minP9PseudoJetPdS1_PiS2_S2_iiS2_ --------------------------
	.section	.text._Z13reduction_minP9PseudoJetPdS1_PiS2_S2_iiS2_,"ax",@progbits
	.align	128
        .global         _Z13reduction_minP9PseudoJetPdS1_PiS2_S2_iiS2_
        .type           _Z13reduction_minP9PseudoJetPdS1_PiS2_S2_iiS2_,@function
        .size           _Z13reduction_minP9PseudoJetPdS1_PiS2_S2_iiS2_,(.L_x_53 - _Z13reduction_minP9PseudoJetPdS1_PiS2_S2_iiS2_)
        .other          _Z13reduction_minP9PseudoJetPdS1_PiS2_S2_iiS2_,@"STO_CUDA_ENTRY STV_DEFAULT"
_Z13reduction_minP9PseudoJetPdS1_PiS2_S2_iiS2_:
.text._Z13reduction_minP9PseudoJetPdS1_PiS2_S2_iiS2_:
        /* <DEDUP_REMOVED lines=9> */
[C---:B------:R-:W-:Y:S01]  /*0090*/  VIADD R5, R2.reuse, 0x1 ;  /* 0x0000000102057836 */ /* 0x040fe20000000000 */
[----:B------:R-:W0:Y:S01]  /*00a0*/  LDC.64 R12, c[0x0][0x398] ;  /* 0x0000e600ff0c7b82 */ /* 0x000e220000000a00 */
[----:B------:R-:W-:Y:S01]  /*00b0*/  IMAD.MOV.U32 R16, RZ, RZ, 0x0 ;  /* 0x00000000ff107424 */ /* 0x000fe200078e00ff */
[----:B------:R-:W-:Y:S01]  /*00c0*/  MOV R17, 0x3fd80000 ;  /* 0x3fd8000000117802 */ /* 0x000fe20000000f00 */
[----:B------:R-:W1:Y:S01]  /*00d0*/  LDCU.64 UR6, c[0x0][0x358] ;  /* 0x00006b00ff0677ac */ /* 0x000e620008000a00 */
[----:B------:R-:W-:Y:S01]  /*00e0*/  SHF.L.U32 R14, R5, 0x1, RZ ;  /* 0x00000001050e7819 */ /* 0x000fe200000006ff */
[----:B------:R-:W-:Y:S03]  /*00f0*/  BSSY.RECONVERGENT B0, `(.L_x_21) ;  /* 0x0000015000007945 */ /* 0x000fe60003800200 */
[----:B------:R-:W2:Y:S02]  /*0100*/  I2F.F64 R6, R14 ;  /* 0x0000000e00067312 */ /* 0x000ea40000201c00 */
[----:B--2---:R-:W-:Y:S01]  /*0110*/  DADD R6, R6, 0.25 ;  /* 0x3fd0000006067429 */ /* 0x004fe20000000000 */
[----:B0-----:R-:W-:-:S05]  /*0120*/  IMAD.WIDE.U32 R12, R2, 0x4, R12 ;  /* 0x00000004020c7825 */ /* 0x001fca00078e000c */
[----:B------:R-:W0:Y:S01]  /*0130*/  MUFU.RSQ64H R9, R7 ;  /* 0x0000000700097308 */ /* 0x000e220000001c00 */
[----:B-1----:R1:W-:Y:S03]  /*0140*/  STG.E desc[UR6][R12.64], R2 ;  /* 0x000000020c007986 */ /* 0x0023e6000c101906 */
[----:B------:R-:W-:-:S05]  /*0150*/  VIADD R8, R7, 0xfcb00000 ;  /* 0xfcb0000007087836 */ /* 0x000fca0000000000 */
[----:B------:R-:W-:Y:S01]  /*0160*/  ISETP.GE.U32.AND P0, PT, R8, 0x7ca00000, PT ;  /* 0x7ca000000800780c */ /* 0x000fe20003f06070 */
[----:B0-----:R-:W-:-:S08]  /*0170*/  DMUL R10, R8, R8 ;  /* 0x00000008080a7228 */ /* 0x001fd00000000000 */
[----:B------:R-:W-:-:S08]  /*0180*/  DFMA R10, R6, -R10, 1 ;  /* 0x3ff00000060a742b */ /* 0x000fd0000000080a */
[----:B------:R-:W-:Y:S02]  /*0190*/  DFMA R16, R10, R16, 0.5 ;  /* 0x3fe000000a10742b */ /* 0x000fe40000000010 */
[----:B------:R-:W-:-:S08]  /*01a0*/  DMUL R10, R8, R10 ;  /* 0x0000000a080a7228 */ /* 0x000fd00000000000 */
[----:B------:R-:W-:-:S08]  /*01b0*/  DFMA R16, R16, R10, R8 ;  /* 0x0000000a1010722b */ /* 0x000fd00000000008 */
[----:B------:R-:W-:Y:S02]  /*01c0*/  DMUL R10, R6, R16 ;  /* 0x00000010060a7228 */ /* 0x000fe40000000000 */
[----:B------:R-:W-:Y:S02]  /*01d0*/  VIADD R21, R17, 0xfff00000 ;  /* 0xfff0000011157836 */ /* 0x000fe40000000000 */
[----:B------:R-:W-:-:S04]  /*01e0*/  IMAD.MOV.U32 R20, RZ, RZ, R16 ;  /* 0x000000ffff147224 */ /* 0x000fc800078e0010 */
[----:B------:R-:W-:-:S08]  /*01f0*/  DFMA R14, R10, -R10, R6 ;  /* 0x8000000a0a0e722b */ /* 0x000fd00000000006 */
[----:B------:R-:W-:Y:S01]  /*0200*/  DFMA R18, R14, R20, R10 ;  /* 0x000000140e12722b */ /* 0x000fe2000000000a */
[----:B-1----:R-:W-:Y:S10]  /*0210*/  @!P0 BRA `(.L_x_22) ;  /* 0x0000000000088947 */ /* 0x002ff40003800000 */
[----:B------:R-:W-:-:S07]  /*0220*/  MOV R12, 0x240 ;  /* 0x00000240000c7802 */ /* 0x000fce0000000f00 */
[----:B------:R-:W-:Y:S05]  /*0230*/  CALL.REL.NOINC `($__internal_1_$__cuda_sm20_dsqrt_rn_f64_mediumpath_v1) ;  /* 0x0000000400a87944 */ /* 0x000fea0003c00000 */
.L_x_22:
[----:B------:R-:W-:Y:S05]  /*0240*/  BSYNC.RECONVERGENT B0 ;  /* 0x0000000000007941 */ /* 0x000fea0003800200 */
.L_x_21:
[----:B------:R-:W-:Y:S01]  /*0250*/  DADD R6, R18, -0.5 ;  /* 0xbfe0000012067429 */ /* 0x000fe20000000000 */
[----:B------:R-:W-:Y:S01]  /*0260*/  I2F.F64 R8, R5 ;  /* 0x0000000500087312 */ /* 0x000fe20000201c00 */
[----:B------:R-:W0:Y:S08]  /*0270*/  LDC.64 R12, c[0x0][0x3a8] ;  /* 0x0000ea00ff0c7b82 */ /* 0x000e300000000a00 */
[----:B------:R-:W1:Y:S02]  /*0280*/  F2I.F64.CEIL R6, R6 ;  /* 0x0000000600067311 */ /* 0x000e640000309100 */
[----:B-1----:R-:W-:Y:S01]  /*0290*/  IADD3 R17, PT, PT, R6, -0x1, RZ ;  /* 0xffffffff06117810 */ /* 0x002fe20007ffe0ff */
[----:B0-----:R-:W-:-:S04]  /*02a0*/  IMAD.WIDE.U32 R12, R2, 0x4, R12 ;  /* 0x00000004020c7825 */ /* 0x001fc800078e000c */
[----:B------:R-:W-:-:S04]  /*02b0*/  IMAD R16, R6, R17, RZ ;  /* 0x0000001106107224 */ /* 0x000fc800078e02ff */
[----:B------:R-:W0:Y:S02]  /*02c0*/  I2F.F64 R10, R16 ;  /* 0x00000010000a7312 */ /* 0x000e240000201c00 */
[----:B0-----:R-:W-:Y:S01]  /*02d0*/  DFMA R8, R10, -0.5, R8 ;  /* 0xbfe000000a08782b */ /* 0x001fe20000000008 */
[----:B------:R-:W0:Y:S05]  /*02e0*/  LDC.64 R10, c[0x0][0x3a0] ;  /* 0x0000e800ff0a7b82 */ /* 0x000e2a0000000a00 */
[----:B------:R-:W1:Y:S02]  /*02f0*/  F2I.F64.TRUNC R19, R8 ;  /* 0x0000000800137311 */ /* 0x000e64000030d100 */
[C---:B-1----:R-:W-:Y:S01]  /*0300*/  ISETP.NE.AND P0, PT, R19.reuse, R6, PT ;  /* 0x000000061300720c */ /* 0x042fe20003f05270 */
[----:B------:R-:W-:-:S02]  /*0310*/  VIADD R7, R19, 0xffffffff ;  /* 0xffffffff13077836 */ /* 0x000fc40000000000 */
[----:B0-----:R-:W-:-:S05]  /*0320*/  IMAD.WIDE.U32 R10, R2, 0x4, R10 ;  /* 0x00000004020a7825 */ /* 0x001fca00078e000a */
[----:B------:R0:W-:Y:S05]  /*0330*/  STG.E desc[UR6][R10.64], R7 ;  /* 0x000000070a007986 */ /* 0x0001ea000c101906 */
[----:B------:R-:W1:Y:S01]  /*0340*/  @!P0 LDC.64 R14, c[0x0][0x380] ;  /* 0x0000e000ff0e8b82 */ /* 0x000e620000000a00 */
[----:B------:R0:W-:Y:S01]  /*0350*/  STG.E desc[UR6][R12.64], R17 ;  /* 0x000000110c007986 */ /* 0x0001e2000c101906 */
[----:B-1----:R-:W-:-:S06]  /*0360*/  @!P0 IMAD.WIDE R14, R6, 0x40, R14 ;  /* 0x00000040060e8825 */ /* 0x002fcc00078e020e */
[----:B------:R-:W5:Y:S01]  /*0370*/  @!P0 LDG.E.64 R14, desc[UR6][R14.64+-0x20] ;  /* 0xffffe0060e0e8981 */ /* 0x000f62000c1e1b00 */
[----:B------:R-:W-:Y:S04]  /*0380*/  BSSY.RECONVERGENT B0, `(.L_x_23) ;  /* 0x0000022000007945 */ /* 0x000fe80003800200 */
[----:B0-----:R-:W-:Y:S05]  /*0390*/  @!P0 BRA `(.L_x_24) ;  /* 0x0000000000808947 */ /* 0x001fea0003800000 */
[----:B------:R-:W0:Y:S02]  /*03a0*/  LDC.64 R8, c[0x0][0x380] ;  /* 0x0000e000ff087b82 */ /* 0x000e240000000a00 */
[----:B0-----:R-:W-:-:S04]  /*03b0*/  IMAD.WIDE R12, R19, 0x40, R8 ;  /* 0x00000040130c7825 */ /* 0x001fc800078e0208 */
[----:B------:R-:W-:Y:S01]  /*03c0*/  IMAD.WIDE R22, R6, 0x40, R8 ;  /* 0x0000004006167825 */ /* 0x000fe200078e0208 */
[----:B-----5:R-:W2:Y:S04]  /*03d0*/  LDG.E.64 R14, desc[UR6][R12.64+-0x18] ;  /* 0xffffe8060c0e7981 */ /* 0x020ea8000c1e1b00 */
[----:B------:R-:W2:Y:S04]  /*03e0*/  LDG.E.64 R16, desc[UR6][R22.64+-0x18] ;  /* 0xffffe80616107981 */ /* 0x000ea8000c1e1b00 */
[----:B------:R-:W3:Y:S04]  /*03f0*/  LDG.E.64 R6, desc[UR6][R12.64+-0x20] ;  /* 0xffffe0060c067981 */ /* 0x000ee8000c1e1b00 */
[----:B------:R-:W4:Y:S04]  /*0400*/  LDG.E.64 R8, desc[UR6][R22.64+-0x20] ;  /* 0xffffe00616087981 */ /* 0x000f28000c1e1b00 */
[----:B------:R3:W4:Y:S04]  /*0410*/  LDG.E.64 R10, desc[UR6][R12.64+-0x10] ;  /* 0xfffff0060c0a7981 */ /* 0x000728000c1e1b00 */
[----:B------:R-:W4:Y:S01]  /*0420*/  LDG.E.64 R18, desc[UR6][R22.64+-0x10] ;  /* 0xfffff00616127981 */ /* 0x000f22000c1e1b00 */
[----:B------:R-:W-:Y:S01]  /*0430*/  UMOV UR4, 0x54442d18 ;  /* 0x54442d1800047882 */ /* 0x000fe20000000000 */
[----:B------:R-:W-:Y:S01]  /*0440*/  UMOV UR5, 0x401921fb ;  /* 0x401921fb00057882 */ /* 0x000fe20000000000 */
[----:B--2---:R-:W-:Y:S01]  /*0450*/  DADD R14, R14, -R16 ;  /* 0x000000000e0e7229 */ /* 0x004fe20000000810 */
[----:B---3--:R-:W-:-:S07]  /*0460*/  IMAD.MOV.U32 R13, RZ, RZ, R6 ;  /* 0x000000ffff0d7224 */ /* 0x008fce00078e0006 */
[C---:B------:R-:W-:Y:S01]  /*0470*/  DADD R16, -|R14|.reuse, UR4 ;  /* 0x000000040e107e29 */ /* 0x040fe20008000300 */
[----:B------:R-:W-:Y:S01]  /*0480*/  UMOV UR5, 0x400921fb ;  /* 0x400921fb00057882 */ /* 0x000fe20000000000 */
[----:B------:R-:W-:Y:S01]  /*0490*/  DADD R20, -RZ, |R14| ;  /* 0x00000000ff147229 */ /* 0x000fe2000000050e */
[----:B----4-:R-:W-:Y:S01]  /*04a0*/  MOV R5, R9 ;  /* 0x0000000900057202 */ /* 0x010fe20000000f00 */
[----:B------:R-:W-:Y:S01]  /*04b0*/  DSETP.GT.AND P0, PT, |R14|, UR4, PT ;  /* 0x000000040e007e2a */ /* 0x000fe2000bf04200 */
[----:B------:R-:W-:Y:S01]  /*04c0*/  UMOV UR4, 0x8e38e38e ;  /* 0x8e38e38e00047882 */ /* 0x000fe20000000000 */
[----:B------:R-:W-:Y:S01]  /*04d0*/  UMOV UR5, 0x400638e3 ;  /* 0x400638e300057882 */ /* 0x000fe20000000000 */
[----:B------:R-:W-:-:S05]  /*04e0*/  DADD R10, R10, -R18 ;  /* 0x000000000a0a7229 */ /* 0x000fca0000000812 */
[----:B------:R-:W-:Y:S02]  /*04f0*/  FSEL R14, R16, R20, P0 ;  /* 0x00000014100e7208 */ /* 0x000fe40000000000 */
[----:B------:R-:W-:Y:S01]  /*0500*/  FSEL R15, R17, R21, P0 ;  /* 0x00000015110f7208 */ /* 0x000fe20000000000 */
[----:B------:R-:W-:-:S05]  /*0510*/  DSETP.MIN.AND P0, P1, R8, R6, PT ;  /* 0x000000060800722a */ /* 0x000fca0003900000 */
[----:B------:R-:W-:Y:S01]  /*0520*/  DMUL R14, R14, R14 ;  /* 0x0000000e0e0e7228 */ /* 0x000fe20000000000 */
[----:B------:R-:W-:Y:S02]  /*0530*/  FSEL R5, R5, R7, P0 ;  /* 0x0000000705057208 */ /* 0x000fe40000000000 */
[----:B------:R-:W-:-:S05]  /*0540*/  SEL R6, R8, R13, P0 ;  /* 0x0000000d08067207 */ /* 0x000fca0000000000 */
[----:B------:R-:W-:Y:S01]  /*0550*/  DFMA R14, R10, R10, R14 ;  /* 0x0000000a0a0e722b */ /* 0x000fe2000000000e */
[----:B------:R-:W-:-:S05]  /*0560*/  @P1 LOP3.LUT R5, R7, 0x80000, RZ, 0xfc, !PT ;  /* 0x0008000007051812 */ /* 0x000fca00078efcff */
[----:B------:R-:W-:-:S06]  /*0570*/  IMAD.MOV.U32 R7, RZ, RZ, R5 ;  /* 0x000000ffff077224 */ /* 0x000fcc00078e0005 */
[----:B------:R-:W-:-:S08]  /*0580*/  DMUL R14, R6, R14 ;  /* 0x0000000e060e7228 */ /* 0x000fd00000000000 */
[----:B------:R-:W-:-:S11]  /*0590*/  DMUL R14, R14, UR4 ;  /* 0x000000040e0e7c28 */ /* 0x000fd60008000000 */
.L_x_24:
[----:B------:R-:W-:Y:S05]  /*05a0*/  BSYNC.RECONVERGENT B0 ;  /* 0x0000000000007941 */ /* 0x000fea0003800200 */
.L_x_23:
[----:B------:R-:W0:Y:S01]  /*05b0*/  S2R R6, SR_CgaCtaId ;  /* 0x0000000000067919 */ /* 0x000e220000008800 */
[----:B------:R-:W-:Y:S02]  /*05c0*/  MOV R5, 0x400 ;  /* 0x0000040000057802 */ /* 0x000fe40000000f00 */
[----:B------:R-:W-:Y:S02]  /*05d0*/  ISETP.GE.U32.AND P0, PT, R4, 0x2, PT ;  /* 0x000000020400780c */ /* 0x000fe40003f06070 */
[----:B0-----:R-:W-:-:S05]  /*05e0*/  LEA R5, R6, R5, 0x18 ;  /* 0x0000000506057211 */ /* 0x001fca00078ec0ff */
[----:B------:R-:W-:Y:S01]  /*05f0*/  IMAD R16, R4, 0x8, R5 ;  /* 0x0000000804107824 */ /* 0x000fe200078e0205 */
[----:B------:R-:W-:-:S03]  /*0600*/  LEA R5, R3, R5, 0x3 ;  /* 0x0000000503057211 */ /* 0x000fc600078e18ff */
[----:B------:R-:W-:Y:S02]  /*0610*/  IMAD R17, R3, 0x4, R16 ;  /* 0x0000000403117824 */ /* 0x000fe400078e0210 */
[----:B-----5:R0:W-:Y:S04]  /*0620*/  STS.64 [R5], R14 ;  /* 0x0000000e05007388 */ /* 0x0201e80000000a00 */
[----:B------:R0:W-:Y:S01]  /*0630*/  STS [R17], R2 ;  /* 0x0000000211007388 */ /* 0x0001e20000000800 */
[----:B------:R-:W-:Y:S06]  /*0640*/  BAR.SYNC.DEFER_BLOCKING 0x0 ;  /* 0x0000000000007b1d */ /* 0x000fec0000010000 */
[----:B------:R-:W-:Y:S05]  /*0650*/  @!P0 BRA `(.L_x_25) ;  /* 0x0000000000688947 */ /* 0x000fea0003800000 */
[----:B------:R-:W1:Y:S01]  /*0660*/  LDC.64 R6, c[0x0][0x3a8] ;  /* 0x0000ea00ff067b82 */ /* 0x000e620000000a00 */
[----:B------:R-:W2:Y:S01]  /*0670*/  LDCU UR5, c[0x0][0x3b0] ;  /* 0x00007600ff0577ac */ /* 0x000ea20008000800 */
[----:B------:R-:W3:Y:S02]  /*0680*/  LDCU UR4, c[0x0][0x3b4] ;  /* 0x00007680ff0477ac */ /* 0x000ee40008000800 */
.L_x_28:
[--C-:B0-----:R-:W-:Y:S01]  /*0690*/  IMAD.MOV.U32 R14, RZ, RZ, R4.reuse ;  /* 0x000000ffff0e7224 */ /* 0x101fe200078e0004 */
[----:B------:R-:W-:Y:S01]  /*06a0*/  SHF.R.U32.HI R4, RZ, 0x1, R4 ;  /* 0x00000001ff047819 */ /* 0x000fe20000011604 */
[----:B------:R-:W-:Y:S03]  /*06b0*/  BSSY.RECONVERGENT B0, `(.L_x_26) ;  /* 0x0000011000007945 */ /* 0x000fe60003800200 */
[----:B------:R-:W-:-:S04]  /*06c0*/  IADD3 R8, PT, PT, R2, R4, RZ ;  /* 0x0000000402087210 */ /* 0x000fc80007ffe0ff */
[----:B--2---:R-:W-:-:S04]  /*06d0*/  ISETP.GE.U32.AND P0, PT, R8, UR5, PT ;  /* 0x0000000508007c0c */ /* 0x004fc8000bf06070 */
[----:B------:R-:W-:-:S13]  /*06e0*/  ISETP.GE.U32.OR P0, PT, R3, R4, P0 ;  /* 0x000000040300720c */ /* 0x000fda0000706470 */
[----:B------:R-:W-:Y:S05]  /*06f0*/  @P0 BRA `(.L_x_27) ;  /* 0x0000000000300947 */ /* 0x000fea0003800000 */
[----:B------:R-:W-:Y:S01]  /*0700*/  IMAD R15, R4, 0x4, R17 ;  /* 0x00000004040f7824 */ /* 0x000fe200078e0211 */
[----:B------:R-:W-:Y:S04]  /*0710*/  LDS.64 R10, [R5] ;  /* 0x00000000050a7984 */ /* 0x000fe80000000a00 */
[----:B------:R-:W1:Y:S02]  /*0720*/  LDS R9, [R15] ;  /* 0x000000000f097984 */ /* 0x000e640000000800 */
[----:B-1----:R-:W-:-:S06]  /*0730*/  IMAD.WIDE R8, R9, 0x4, R6 ;  /* 0x0000000409087825 */ /* 0x002fcc00078e0206 */
[----:B------:R-:W3:Y:S01]  /*0740*/  LDG.E R8, desc[UR6][R8.64] ;  /* 0x0000000608087981 */ /* 0x000ee2000c1e1900 */
[----:B------:R-:W-:-:S06]  /*0750*/  IMAD R12, R4, 0x8, R5 ;  /* 0x00000008040c7824 */ /* 0x000fcc00078e0205 */
[----:B------:R-:W0:Y:S01]  /*0760*/  LDS.64 R12, [R12] ;  /* 0x000000000c0c7984 */ /* 0x000e220000000a00 */
[----:B---3--:R-:W-:-:S13]  /*0770*/  ISETP.GE.AND P0, PT, R8, UR4, PT ;  /* 0x0000000408007c0c */ /* 0x008fda000bf06270 */
[----:B0-----:R-:W-:-:S14]  /*0780*/  DSETP.LEU.OR P0, PT, R10, R12, P0 ;  /* 0x0000000c0a00722a */ /* 0x001fdc000070b400 */
[----:B------:R-:W-:Y:S04]  /*0790*/  @!P0 STS.64 [R5], R12 ;  /* 0x0000000c05008388 */ /* 0x000fe80000000a00 */
[----:B------:R-:W0:Y:S04]  /*07a0*/  @!P0 LDS R10, [R15] ;  /* 0x000000000f0a8984 */ /* 0x000e280000000800 */
[----:B0-----:R0:W-:Y:S02]  /*07b0*/  @!P0 STS [R17], R10 ;  /* 0x0000000a11008388 */ /* 0x0011e40000000800 */
.L_x_27:
[----:B---3--:R-:W-:Y:S05]  /*07c0*/  BSYNC.RECONVERGENT B0 ;  /* 0x0000000000007941 */ /* 0x008fea0003800200 */
.L_x_26:
[----:B------:R-:W-:Y:S01]  /*07d0*/  BAR.SYNC.DEFER_BLOCKING 0x0 ;  /* 0x0000000000007b1d */ /* 0x000fe20000010000 */
[----:B------:R-:W-:-:S13]  /*07e0*/  ISETP.GT.U32.AND P0, PT, R14, 0x3, PT ;  /* 0x000000030e00780c */ /* 0x000fda0003f04070 */
[----:B------:R-:W-:Y:S05]  /*07f0*/  @P0 BRA `(.L_x_28) ;  /* 0xfffffffc00a40947 */ /* 0x000fea000383ffff */
.L_x_25:
[----:B------:R-:W-:-:S13]  /*0800*/  ISETP.NE.AND P0, PT, R3, RZ, PT ;  /* 0x000000ff0300720c */ /* 0x000fda0003f05270 */
[----:B------:R-:W-:Y:S05]  /*0810*/  @P0 EXIT ;  /* 0x000000000000094d */ /* 0x000fea0003800000 */
[----:B------:R-:W2:Y:S01]  /*0820*/  S2UR UR5, SR_CgaCtaId ;  /* 0x00000000000579c3 */ /* 0x000ea20000008800 */
[----:B------:R-:W-:Y:S01]  /*0830*/  UMOV UR4, 0x400 ;  /* 0x0000040000047882 */ /* 0x000fe20000000000 */
[----:B------:R-:W-:Y:S06]  /*0840*/  LDS R9, [R16] ;  /* 0x0000000010097984 */ /* 0x000fec0000000800 */
[----:B0-----:R-:W0:Y:S08]  /*0850*/  LDC.64 R4, c[0x0][0x390] ;  /* 0x0000e400ff047b82 */ /* 0x001e300000000a00 */
[----:B-1----:R-:W1:Y:S01]  /*0860*/  LDC.64 R6, c[0x0][0x398] ;  /* 0x0000e600ff067b82 */ /* 0x002e620000000a00 */
[----:B--2---:R-:W-:Y:S01]  /*0870*/  ULEA UR4, UR5, UR4, 0x18 ;  /* 0x0000000405047291 */ /* 0x004fe2000f8ec0ff */
[----:B0-----:R-:W-:-:S08]  /*0880*/  IMAD.WIDE.U32 R4, R0, 0x8, R4 ;  /* 0x0000000800047825 */ /* 0x001fd000078e0004 */
[----:B------:R-:W0:Y:S01]  /*0890*/  LDS.64 R2, [UR4] ;  /* 0x00000004ff027984 */ /* 0x000e220008000a00 */
[----:B-1----:R-:W-:-:S03]  /*08a0*/  IMAD.WIDE.U32 R6, R0, 0x4, R6 ;  /* 0x0000000400067825 */ /* 0x002fc600078e0006 */
[----:B0-----:R-:W-:Y:S04]  /*08b0*/  STG.E.64 desc[UR6][R4.64], R2 ;  /* 0x0000000204007986 */ /* 0x001fe8000c101b06 */
[----:B------:R-:W-:Y:S01]  /*08c0*/  STG.E desc[UR6][R6.64], R9 ;  /* 0x0000000906007986 */ /* 0x000fe2000c101906 */
[----:B------:R-:W-:Y:S05]  /*08d0*/  EXIT ;  /* 0x000000000000794d */ /* 0x000fea0003800000 */
        .weak           $__internal_1_$__cuda_sm20_dsqrt_rn_f64_mediumpath_v1
        .type           $__internal_1_$__cuda_sm20_dsqrt_rn_f64_mediumpath_v1,@function
        .size           $__internal_1_$__cuda_sm20_dsqrt_rn_f64_mediumpath_v1,(.L_x_53 - $__internal_1_$__cuda_sm20_dsqrt_rn_f64_mediumpath_v1)
$__internal_1_$__cuda_sm20_dsqrt_rn_f64_mediumpath_v1:
[----:B------:R-:W-:Y:S01]  /*08e0*/  ISETP.GE.U32.AND P0, PT, R8, -0x3400000, PT ;  /* 0xfcc000000800780c */ /* 0x000fe20003f06070 */
[----:B------:R-:W-:Y:S01]  /*08f0*/  BSSY.RECONVERGENT B1, `(.L_x_29) ;  /* 0x0000024000017945 */ /* 0x000fe20003800200 */
[----:B------:R-:W-:-:S11]  /*0900*/  MOV R17, R21 ;  /* 0x0000001500117202 */ /* 0x000fd60000000f00 */
[----:B------:R-:W-:Y:S05]  /*0910*/  @!P0 BRA `(.L_x_30) ;  /* 0x0000000000208947 */ /* 0x000fea0003800000 */
[----:B------:R-:W-:-:S10]  /*0920*/  DFMA.RM R10, R14, R16, R10 ;  /* 0x000000100e0a722b */ /* 0x000fd4000000400a */
[----:B------:R-:W-:-:S05]  /*0930*/  IADD3 R8, P0, PT, R10, 0x1, RZ ;  /* 0x000000010a087810 */ /* 0x000fca0007f1e0ff */
[----:B------:R-:W-:-:S06]  /*0940*/  IMAD.X R9, RZ, RZ, R11, P0 ;  /* 0x000000ffff097224 */ /* 0x000fcc00000e060b */
[----:B------:R-:W-:-:S08]  /*0950*/  DFMA.RP R6, -R10, R8, R6 ;  /* 0x000000080a06722b */ /* 0x000fd00000008106 */
[----:B------:R-:W-:-:S06]  /*0960*/  DSETP.GT.AND P0, PT, R6, RZ, PT ;  /* 0x000000ff0600722a */ /* 0x000fcc0003f04000 */
[----:B------:R-:W-:Y:S02]  /*0970*/  FSEL R8, R8, R10, P0 ;  /* 0x0000000a08087208 */ /* 0x000fe40000000000 */
[----:B------:R-:W-:Y:S01]  /*0980*/  FSEL R9, R9, R11, P0 ;  /* 0x0000000b09097208 */ /* 0x000fe20000000000 */
[----:B------:R-:W-:Y:S06]  /*0990*/  BRA `(.L_x_31) ;  /* 0x0000000000647947 */ /* 0x000fec0003800000 */
.L_x_30:
[----:B------:R-:W-:-:S14]  /*09a0*/  DSETP.NE.AND P0, PT, R6, RZ, PT ;  /* 0x000000ff0600722a */ /* 0x000fdc0003f05000 */
[----:B------:R-:W-:Y:S05]  /*09b0*/  @!P0 BRA `(.L_x_32) ;  /* 0x0000000000588947 */ /* 0x000fea0003800000 */
[----:B------:R-:W-:-:S13]  /*09c0*/  ISETP.GE.AND P0, PT, R7, RZ, PT ;  /* 0x000000ff0700720c */ /* 0x000fda0003f06270 */
[----:B------:R-:W-:Y:S01]  /*09d0*/  @!P0 IMAD.MOV.U32 R8, RZ, RZ, 0x0 ;  /* 0x00000000ff088424 */ /* 0x000fe200078e00ff */
[----:B------:R-:W-:Y:S01]  /*09e0*/  @!P0 MOV R9, 0xfff80000 ;  /* 0xfff8000000098802 */ /* 0x000fe20000000f00 */
[----:B------:R-:W-:Y:S06]  /*09f0*/  @!P0 BRA `(.L_x_31) ;  /* 0x00000000004c8947 */ /* 0x000fec0003800000 */
[----:B------:R-:W-:-:S13]  /*0a00*/  ISETP.GT.AND P0, PT, R7, 0x7fefffff, PT ;  /* 0x7fefffff0700780c */ /* 0x000fda0003f04270 */
[----:B------:R-:W-:Y:S05]  /*0a10*/  @P0 BRA `(.L_x_32) ;  /* 0x0000000000400947 */ /* 0x000fea0003800000 */
[----:B------:R-:W-:Y:S01]  /*0a20*/  DMUL R6, R6, 8.11296384146066816958e+31 ;  /* 0x4690000006067828 */ /* 0x000fe20000000000 */
[----:B------:R-:W-:Y:S01]  /*0a30*/  IMAD.MOV.U32 R8, RZ, RZ, RZ ;  /* 0x000000ffff087224 */ /* 0x000fe200078e00ff */
[----:B------:R-:W-:Y:S01]  /*0a40*/  MOV R15, 0x3fd80000 ;  /* 0x3fd80000000f7802 */ /* 0x000fe20000000f00 */
[----:B------:R-:W-:-:S03]  /*0a50*/  IMAD.MOV.U32 R14, RZ, RZ, 0x0 ;  /* 0x00000000ff0e7424 */ /* 0x000fc600078e00ff */
[----:B------:R-:W0:Y:S02]  /*0a60*/  MUFU.RSQ64H R9, R7 ;  /* 0x0000000700097308 */ /* 0x000e240000001c00 */
[----:B0-----:R-:W-:-:S08]  /*0a70*/  DMUL R10, R8, R8 ;  /* 0x00000008080a7228 */ /* 0x001fd00000000000 */
[----:B------:R-:W-:-:S08]  /*0a80*/  DFMA R10, R6, -R10, 1 ;  /* 0x3ff00000060a742b */ /* 0x000fd0000000080a */
[----:B------:R-:W-:Y:S02]  /*0a90*/  DFMA R14, R10, R14, 0.5 ;  /* 0x3fe000000a0e742b */ /* 0x000fe4000000000e */
[----:B------:R-:W-:-:S08]  /*0aa0*/  DMUL R10, R8, R10 ;  /* 0x0000000a080a7228 */ /* 0x000fd00000000000 */
[----:B------:R-:W-:-:S08]  /*0ab0*/  DFMA R10, R14, R10, R8 ;  /* 0x0000000a0e0a722b */ /* 0x000fd00000000008 */
[----:B------:R-:W-:Y:S02]  /*0ac0*/  DMUL R8, R6, R10 ;  /* 0x0000000a06087228 */ /* 0x000fe40000000000 */
[----:B------:R-:W-:-:S06]  /*0ad0*/  VIADD R11, R11, 0xfff00000 ;  /* 0xfff000000b0b7836 */ /* 0x000fcc0000000000 */
[----:B------:R-:W-:-:S08]  /*0ae0*/  DFMA R14, R8, -R8, R6 ;  /* 0x80000008080e722b */ /* 0x000fd00000000006 */
[----:B------:R-:W-:-:S10]  /*0af0*/  DFMA R8, R10, R14, R8 ;  /* 0x0000000e0a08722b */ /* 0x000fd40000000008 */
[----:B------:R-:W-:Y:S01]  /*0b00*/  VIADD R9, R9, 0xfcb00000 ;  /* 0xfcb0000009097836 */ /* 0x000fe20000000000 */
[----:B------:R-:W-:Y:S06]  /*0b10*/  BRA `(.L_x_31) ;  /* 0x0000000000047947 */ /* 0x000fec0003800000 */
.L_x_32:
[----:B------:R-:W-:-:S11]  /*0b20*/  DADD R8, R6, R6 ;  /* 0x0000000006087229 */ /* 0x000fd60000000006 */
.L_x_31:
[----:B------:R-:W-:Y:S05]  /*0b30*/  BSYNC.RECONVERGENT B1 ;  /* 0x0000000000017941 */ /* 0x000fea0003800200 */
.L_x_29:
[----:B------:R-:W-:Y:S01]  /*0b40*/  HFMA2 R13, -RZ, RZ, 0, 0 ;  /* 0x00000000ff0d7431 */ /* 0x000fe200000001ff */
[----:B------:R-:W-:Y:S01]  /*0b50*/  MOV R18, R8 ;  /* 0x0000000800127202 */ /* 0x000fe20000000f00 */
[----:B------:R-:W-:Y:S02]  /*0b60*/  IMAD.MOV.U32 R19, RZ, RZ, R9 ;  /* 0x000000ffff137224 */ /* 0x000fe400078e0009 */
[----:B------:R-:W-:Y:S05]  /*0b70*/  RET.REL.NODEC R12 `(_Z13reduction_minP9PseudoJetPdS1_PiS2_S2_iiS2_) ;  /* 0xfffffff40c207950 */ /* 0x000fea0003c3ffff */
.L_x_33:
        /* <DEDUP_REMOVED lines=16> */
.L_x_53:


//--------------------- .text._Z8set_jetsP9PseudoJetPi --------------------------
	.section	.text._Z8set_jetsP9PseudoJetPi,"ax",@progbits
	.align	128
        .global         _Z8set_jetsP9PseudoJetPi
        .type           _Z8set_jetsP9PseudoJetPi,@function
        .size           _Z8set_jetsP9PseudoJetPi,(.L_x_54 - _Z8set_jetsP9PseudoJetPi)
        .other          _Z8set_jetsP9PseudoJetPi,@"STO_CUDA_ENTRY STV_DEFAULT"
_Z8set_jetsP9PseudoJetPi:
.text._Z8set_jetsP9PseudoJetPi:
[----:B------:R-:W-:Y:S01]  /*0000*/  LDC R1, c[0x0][0x37c] ;  /* 0x0000df00ff017b82 */ /* 0x000fe20000000800 */
[----:B------:R-:W0:Y:S07]  /*0010*/  S2R R2, SR_CTAID.X ;  /* 0x0000000000027919 */ /* 0x000e2e0000002500 */
[----:B------:R-:W1:Y:S01]  /*0020*/  LDC.64 R18, c[0x0][0x380] ;  /* 0x0000e000ff127b82 */ /* 0x000e620000000a00 */
[----:B------:R-:W0:Y:S01]  /*0030*/  LDCU UR6, c[0x0][0x360] ;  /* 0x00006c00ff0677ac */ /* 0x000e220008000800 */
[----:B------:R-:W0:Y:S01]  /*0040*/  S2R R3, SR_TID.X ;  /* 0x0000000000037919 */ /* 0x000e220000002100 */
[----:B------:R-:W2:Y:S01]  /*0050*/  LDCU.64 UR4, c[0x0][0x358] ;  /* 0x00006b00ff0477ac */ /* 0x000ea20008000a00 */
[----:B0-----:R-:W-:-:S04]  /*0060*/  IMAD R2, R2, UR6, R3 ;  /* 0x0000000602027c24 */ /* 0x001fc8000f8e0203 */
[----:B-1----:R-:W-:-:S05]  /*0070*/  IMAD.WIDE R18, R2, 0x40, R18 ;  /* 0x0000004002127825 */ /* 0x002fca00078e0212 */
[----:B--2---:R-:W2:Y:S04]  /*0080*/  LDG.E.64 R16, desc[UR4][R18.64+0x8] ;  /* 0x0000080412107981 */ /* 0x004ea8000c1e1b00 */
[----:B------:R-:W3:Y:S01]  /*0090*/  LDG.E.64 R14, desc[UR4][R18.64] ;  /* 0x00000004120e7981 */ /* 0x000ee2000c1e1b00 */
[----:B------:R-:W-:Y:S03]  /*00a0*/  BSSY.RECONVERGENT B0, `(.L_x_34) ;  /* 0x0000083000007945 */ /* 0x000fe60003800200 */
[----:B------:R0:W-:Y:S01]  /*00b0*/  STG.E.U8 desc[UR4][R18.64+0x38], RZ ;  /* 0x000038ff12007986 */ /* 0x0001e2000c101104 */
[----:B--2---:R-:W-:-:S08]  /*00c0*/  DMUL R12, R16, R16 ;  /* 0x00000010100c7228 */ /* 0x004fd00000000000 */
[----:B---3--:R-:W-:-:S07]  /*00d0*/  DFMA R12, R14, R14, R12 ;  /* 0x0000000e0e0c722b */ /* 0x008fce000000000c */
[----:B------:R0:W-:Y:S01]  /*00e0*/  STG.E.64 desc[UR4][R18.64+0x20], R12 ;  /* 0x0000200c12007986 */ /* 0x0001e2000c101b04 */
[----:B------:R-:W-:-:S14]  /*00f0*/  DSETP.NEU.AND P0, PT, R12, RZ, PT ;  /* 0x000000ff0c00722a */ /* 0x000fdc0003f0d000 */
[----:B------:R0:W-:Y:S01]  /*0100*/  @!P0 STG.E.64 desc[UR4][R18.64+0x28], RZ ;  /* 0x000028ff12008986 */ /* 0x0001e2000c101b04 */
[----:B------:R-:W-:Y:S01]  /*0110*/  @!P0 CS2R R4, SRZ ;  /* 0x0000000000048805 */ /* 0x000fe2000001ff00 */
[----:B------:R-:W-:Y:S06]  /*0120*/  @!P0 BRA `(.L_x_35) ;  /* 0x0000000400e88947 */ /* 0x000fec0003800000 */
[----:B------:R-:W-:Y:S01]  /*0130*/  DADD R8, -RZ, |R16| ;  /* 0x00000000ff087229 */ /* 0x000fe20000000510 */
[----:B------:R-:W-:Y:S01]  /*0140*/  IMAD.MOV.U32 R4, RZ, RZ, 0x1 ;  /* 0x00000001ff047424 */ /* 0x000fe200078e00ff */
[--C-:B------:R-:W-:Y:S01]  /*0150*/  DADD R20, -RZ, |R14|.reuse ;  /* 0x00000000ff147229 */ /* 0x100fe2000000050e */
[----:B------:R-:W-:Y:S01]  /*0160*/  BSSY.RECONVERGENT B1, `(.L_x_36) ;  /* 0x000001b000017945 */ /* 0x000fe20003800200 */
        /* <DEDUP_REMOVED lines=23> */
[----:B0-----:R-:W-:Y:S05]  /*02e0*/  CALL.REL.NOINC `($__internal_2_$__cuda_sm20_div_rn_f64_full) ;  /* 0x0000000c00ec7944 */ /* 0x001fea0003c00000 */
[----:B------:R-:W-:Y:S02]  /*02f0*/  IMAD.MOV.U32 R4, RZ, RZ, R24 ;  /* 0x000000ffff047224 */ /* 0x000fe400078e0018 */
[----:B------:R-:W-:-:S07]  /*0300*/  IMAD.MOV.U32 R5, RZ, RZ, R25 ;  /* 0x000000ffff057224 */ /* 0x000fce00078e0019 */
.L_x_37:
[----:B------:R-:W-:Y:S05]  /*0310*/  BSYNC.RECONVERGENT B1 ;  /* 0x0000000000017941 */ /* 0x000fea0003800200 */
.L_x_36:
[----:B------:R-:W-:Y:S01]  /*0320*/  DMUL R6, R4, R4 ;  /* 0x0000000404067228 */ /* 0x000fe20000000000 */
[----:B------:R-:W-:Y:S01]  /*0330*/  IMAD.MOV.U32 R8, RZ, RZ, -0x2449a4b7 ;  /* 0xdbb65b49ff087424 */ /* 0x000fe200078e00ff */
[----:B------:R-:W-:Y:S01]  /*0340*/  UMOV UR6, 0x2a25ff7e ;  /* 0x2a25ff7e00067882 */ /* 0x000fe20000000000 */
[----:B------:R-:W-:Y:S01]  /*0350*/  IMAD.MOV.U32 R9, RZ, RZ, 0x3f2d3b63 ;  /* 0x3f2d3b63ff097424 */ /* 0x000fe200078e00ff */
[----:B------:R-:W-:Y:S01]  /*0360*/  UMOV UR7, 0x3ef53e1d ;  /* 0x3ef53e1d00077882 */ /* 0x000fe20000000000 */
[----:B------:R-:W-:Y:S01]  /*0370*/  ISETP.GE.AND P2, PT, R15, RZ, PT ;  /* 0x000000ff0f00720c */ /* 0x000fe20003f46270 */
[----:B------:R-:W-:-:S03]  /*0380*/  DSETP.NEU.AND P3, PT, R10, RZ, PT ;  /* 0x000000ff0a00722a */ /* 0x000fc60003f6d000 */
[----:B------:R-:W-:Y:S01]  /*0390*/  DFMA R8, R6, -UR6, R8 ;  /* 0x8000000606087c2b */ /* 0x000fe20008000008 */
[----:B------:R-:W-:Y:S01]  /*03a0*/  UMOV UR6, 0x8dde082e ;  /* 0x8dde082e00067882 */ /* 0x000fe20000000000 */
[----:B------:R-:W-:Y:S01]  /*03b0*/  UMOV UR7, 0x3f531278 ;  /* 0x3f53127800077882 */ /* 0x000fe20000000000 */
[----:B------:R-:W-:-:S05]  /*03c0*/  @P1 PLOP3.LUT P0, PT, P2, PT, PT, 0x80, 0x8 ;  /* 0x000000000008181c */ /* 0x000fca000170f070 */
[----:B------:R-:W-:Y:S01]  /*03d0*/  DFMA R8, R6, R8, -UR6 ;  /* 0x8000000606087e2b */ /* 0x000fe20008000008 */
[----:B------:R-:W-:Y:S01]  /*03e0*/  UMOV UR6, 0xc8249315 ;  /* 0xc824931500067882 */ /* 0x000fe20000000000 */
[----:B------:R-:W-:Y:S01]  /*03f0*/  UMOV UR7, 0x3f6f9690 ;  /* 0x3f6f969000077882 */ /* 0x000fe20000000000 */
[----:B------:R-:W-:-:S05]  /*0400*/  @P3 IMAD.MOV.U32 R3, RZ, RZ, 0x7f3321d2 ;  /* 0x7f3321d2ff033424 */ /* 0x000fca00078e00ff */
        /* <DEDUP_REMOVED lines=46> */
[----:B------:R-:W-:Y:S01]  /*06f0*/  DMUL R8, R6, R8 ;  /* 0x0000000806087228 */ /* 0x000fe20000000000 */
[----:B------:R-:W-:Y:S02]  /*0700*/  @!P1 IMAD.MOV.U32 R6, RZ, RZ, 0x54442d18 ;  /* 0x54442d18ff069424 */ /* 0x000fe400078e00ff */
[----:B------:R-:W-:-:S05]  /*0710*/  @!P1 IMAD.MOV.U32 R7, RZ, RZ, 0x400921fb ;  /* 0x400921fbff079424 */ /* 0x000fca00078e00ff */
[----:B------:R-:W-:Y:S01]  /*0720*/  DFMA R20, R8, R4, R4 ;  /* 0x000000040814722b */ /* 0x000fe20000000004 */
[----:B------:R-:W-:Y:S02]  /*0730*/  @P1 IMAD.MOV.U32 R8, RZ, RZ, 0x54442d18 ;  /* 0x54442d18ff081424 */ /* 0x000fe400078e00ff */
[----:B------:R-:W-:-:S05]  /*0740*/  @P1 IMAD.MOV.U32 R9, RZ, RZ, 0x3ff921fb ;  /* 0x3ff921fbff091424 */ /* 0x000fca00078e00ff */
[----:B------:R-:W-:Y:S02]  /*0750*/  @P1 DADD R4, -RZ, -R20 ;  /* 0x00000000ff041229 */ /* 0x000fe40000000914 */
[----:B------:R-:W-:-:S08]  /*0760*/  @!P1 DADD R6, -R20, R6 ;  /* 0x0000000014069229 */ /* 0x000fd00000000106 */
[----:B------:R-:W-:Y:S02]  /*0770*/  @P1 FSEL R4, R20, R4, !P0 ;  /* 0x0000000414041208 */ /* 0x000fe40004000000 */
[----:B------:R-:W-:Y:S02]  /*0780*/  @P1 FSEL R5, R21, R5, !P0 ;  /* 0x0000000515051208 */ /* 0x000fe40004000000 */
[----:B------:R-:W-:-:S04]  /*0790*/  @!P1 PLOP3.LUT P0, PT, P2, PT, PT, 0x80, 0x8 ;  /* 0x000000000008981c */ /* 0x000fc8000170f070 */
[----:B------:R-:W-:Y:S01]  /*07a0*/  @P1 DADD R4, R4, R8 ;  /* 0x0000000004041229 */ /* 0x000fe20000000008 */
[----:B------:R-:W-:Y:S01]  /*07b0*/  @P3 FSEL R3, R3, 3.37028055040000000000e+12, !P0 ;  /* 0x54442d1803033808 */ /* 0x000fe20004000000 */
[----:B------:R-:W-:-:S04]  /*07c0*/  @P3 IMAD.MOV.U32 R9, RZ, RZ, 0x4002d97c ;  /* 0x4002d97cff093424 */ /* 0x000fc800078e00ff */
[----:B------:R-:W-:Y:S02]  /*07d0*/  @!P1 FSEL R4, R6, R20, !P0 ;  /* 0x0000001406049208 */ /* 0x000fe40004000000 */
[----:B------:R-:W-:Y:S01]  /*07e0*/  @!P1 FSEL R5, R7, R21, !P0 ;  /* 0x0000001507059208 */ /* 0x000fe20004000000 */
[C-C-:B------:R-:W-:Y:S01]  /*07f0*/  @P3 DSETP.NEU.AND P1, PT, |R14|.reuse, |R16|.reuse, PT ;  /* 0x400000100e00322a */ /* 0x140fe20003f2d200 */
[----:B------:R-:W-:Y:S01]  /*0800*/  @P3 FSEL R9, R9, 1.8213495016098022461, !P0 ;  /* 0x3fe921fb09093808 */ /* 0x000fe20004000000 */
[----:B------:R-:W-:Y:S01]  /*0810*/  DADD R14, |R14|, |R16| ;  /* 0x000000000e0e7229 */ /* 0x000fe20000000610 */
[----:B------:R-:W-:Y:S02]  /*0820*/  @!P3 FSEL R7, RZ, 2.1426990032196044922, P0 ;  /* 0x400921fbff07b808 */ /* 0x000fe40000000000 */
[----:B------:R-:W-:Y:S02]  /*0830*/  @!P3 FSEL R6, RZ, 3.37028055040000000000e+12, P0 ;  /* 0x54442d18ff06b808 */ /* 0x000fe40000000000 */
[----:B------:R-:W-:-:S02]  /*0840*/  @P3 FSEL R5, R9, R5, !P1 ;  /* 0x0000000509053208 */ /* 0x000fc40004800000 */
[----:B------:R-:W-:Y:S01]  /*0850*/  @P3 FSEL R0, R3, R4, !P1 ;  /* 0x0000000403003208 */ /* 0x000fe20004800000 */
[----:B------:R-:W-:Y:S02]  /*0860*/  DSETP.NAN.AND P0, PT, R14, R14, PT ;  /* 0x0000000e0e00722a */ /* 0x000fe40003f08000 */
[----:B------:R-:W-:Y:S02]  /*0870*/  @P3 IMAD.MOV.U32 R7, RZ, RZ, R5 ;  /* 0x000000ffff073224 */ /* 0x000fe400078e0005 */
[----:B------:R-:W-:-:S03]  /*0880*/  @P3 IMAD.MOV.U32 R6, RZ, RZ, R0 ;  /* 0x000000ffff063224 */ /* 0x000fc600078e0000 */
[----:B------:R-:W-:Y:S02]  /*0890*/  LOP3.LUT R17, R7, 0x80000000, R17, 0xb8, !PT ;  /* 0x8000000007117812 */ /* 0x000fe400078eb811 */
[----:B------:R-:W-:Y:S02]  /*08a0*/  FSEL R4, R14, R6, P0 ;  /* 0x000000060e047208 */ /* 0x000fe40000000000 */
[----:B------:R-:W-:-:S05]  /*08b0*/  FSEL R5, R15, R17, P0 ;  /* 0x000000110f057208 */ /* 0x000fca0000000000 */
[----:B------:R1:W-:Y:S02]  /*08c0*/  STG.E.64 desc[UR4][R18.64+0x28], R4 ;  /* 0x0000280412007986 */ /* 0x0003e4000c101b04 */
.L_x_35:
[----:B------:R-:W-:Y:S05]  /*08d0*/  BSYNC.RECONVERGENT B0 ;  /* 0x0000000000007941 */ /* 0x000fea0003800200 */
.L_x_34:
[----:B------:R-:W2:Y:S04]  /*08e0*/  LDG.E.64 R8, desc[UR4][R18.64+0x18] ;  /* 0x0000180412087981 */ /* 0x000ea8000c1e1b00 */
[----:B------:R-:W2:Y:S01]  /*08f0*/  LDG.E.64 R10, desc[UR4][R18.64+0x10] ;  /* 0x00001004120a7981 */ /* 0x000ea2000c1e1b00 */
[----:B------:R-:W-:Y:S01]  /*0900*/  UMOV UR6, 0x54442d18 ;  /* 0x54442d1800067882 */ /* 0x000fe20000000000 */
[----:B------:R-:W-:Y:S01]  /*0910*/  UMOV UR7, 0x401921fb ;  /* 0x401921fb00077882 */ /* 0x000fe20000000000 */
[C---:B------:R-:W-:Y:S01]  /*0920*/  DSETP.GEU.AND P0, PT, R4.reuse, RZ, PT ;  /* 0x000000ff0400722a */ /* 0x040fe20003f0e000 */
[----:B------:R-:W-:Y:S01]  /*0930*/  BSSY.RECONVERGENT B0, `(.L_x_38) ;  /* 0x0000090000007945 */ /* 0x000fe20003800200 */
[----:B------:R-:W-:-:S10]  /*0940*/  DADD R6, R4, UR6 ;  /* 0x0000000604067e29 */ /* 0x000fd40008000000 */
[----:B------:R-:W-:Y:S02]  /*0950*/  FSEL R14, R6, R4, !P0 ;  /* 0x00000004060e7208 */ /* 0x000fe40004000000 */
        /* <DEDUP_REMOVED lines=8> */
[----:B--2---:R-:W-:-:S14]  /*09e0*/  DSETP.NEU.OR P0, PT, R8, |R10|, P0 ;  /* 0x4000000a0800722a */ /* 0x004fdc000070d400 */
[----:B-1----:R-:W-:Y:S05]  /*09f0*/  @P0 BRA `(.L_x_39) ;  /* 0x0000000000180947 */ /* 0x002fea0003800000 */
[C---:B------:R-:W-:Y:S02]  /*0a00*/  DSETP.GE.AND P0, PT, R10.reuse, RZ, PT ;  /* 0x000000ff0a00722a */ /* 0x040fe40003f06000 */
[----:B------:R-:W-:-:S12]  /*0a10*/  DADD R10, |R10|, 100000 ;  /* 0x40f86a000a0a7429 */ /* 0x000fd80000000200 */
[----:B------:R-:W-:Y:S01]  /*0a20*/  @!P0 DADD R4, -RZ, -R10 ;  /* 0x00000000ff048229 */ /* 0x000fe2000000090a */
[----:B------:R1:W-:Y:S06]  /*0a30*/  @P0 STG.E.64 desc[UR4][R18.64+0x30], R10 ;  /* 0x0000300a12000986 */ /* 0x0003ec000c101b04 */
[----:B------:R1:W-:Y:S01]  /*0a40*/  @!P0 STG.E.64 desc[UR4][R18.64+0x30], R4 ;  /* 0x0000300412008986 */ /* 0x0003e2000c101b04 */
[----:B------:R-:W-:Y:S05]  /*0a50*/  BRA `(.L_x_40) ;  /* 0x0000000400f47947 */ /* 0x000fea0003800000 */
.L_x_39:
[C-C-:B------:R-:W-:Y:S01]  /*0a60*/  DADD R6, R8.reuse, |R10|.reuse ;  /* 0x0000000008067229 */ /* 0x140fe2000000040a */
[----:B------:R-:W-:Y:S01]  /*0a70*/  IMAD.MOV.U32 R14, RZ, RZ, 0x1 ;  /* 0x00000001ff0e7424 */ /* 0x000fe200078e00ff */
[C-C-:B------:R-:W-:Y:S01]  /*0a80*/  DADD R4, R8.reuse, R10.reuse ;  /* 0x0000000008047229 */ /* 0x140fe2000000000a */
[----:B------:R-:W-:Y:S01]  /*0a90*/  IMAD.MOV.U32 R0, RZ, RZ, RZ ;  /* 0x000000ffff007224 */ /* 0x000fe200078e00ff */
[----:B------:R-:W-:Y:S01]  /*0aa0*/  DADD R8, R8, -R10 ;  /* 0x0000000008087229 */ /* 0x000fe2000000080a */
[----:B------:R-:W-:Y:S03]  /*0ab0*/  BSSY.RECONVERGENT B1, `(.L_x_41) ;  /* 0x000001e000017945 */ /* 0x000fe60003800200 */
[----:B------:R-:W-:-:S04]  /*0ac0*/  DMUL R6, R6, R6 ;  /* 0x0000000606067228 */ /* 0x000fc80000000000 */
[----:B------:R-:W-:Y:S02]  /*0ad0*/  DFMA R8, R4, R8, -R12 ;  /* 0x000000080408722b */ /* 0x000fe4000000080c */
[----:B------:R-:W1:Y:S06]  /*0ae0*/  MUFU.RCP64H R15, R7 ;  /* 0x00000007000f7308 */ /* 0x000e6c0000001800 */
[----:B------:R-:W-:Y:S02]  /*0af0*/  DSETP.MAX.AND P0, P1, RZ, R8, PT ;  /* 0x00000008ff00722a */ /* 0x000fe4000390f000 */
[----:B------:R-:W-:-:S02]  /*0b00*/  IMAD.MOV.U32 R3, RZ, RZ, R8 ;  /* 0x000000ffff037224 */ /* 0x000fc400078e0008 */
[----:B------:R-:W-:-:S05]  /*0b10*/  IMAD.MOV.U32 R8, RZ, RZ, RZ ;  /* 0x000000ffff087224 */ /* 0x000fca00078e00ff */
[----:B------:R-:W-:Y:S01]  /*0b20*/  SEL R8, R8, R3, P0 ;  /* 0x0000000308087207 */ /* 0x000fe20000000000 */
[----:B-1----:R-:W-:-:S08]  /*0b30*/  DFMA R16, -R6, R14, 1 ;  /* 0x3ff000000610742b */ /* 0x002fd0000000010e */
[----:B------:R-:W-:Y:S01]  /*0b40*/  DFMA R4, R16, R16, R16 ;  /* 0x000000101004722b */ /* 0x000fe20000000010 */
[----:B------:R-:W-:Y:S02]  /*0b50*/  FSEL R17, R0, R9, P0 ;  /* 0x0000000900117208 */ /* 0x000fe40000000000 */
[----:B------:R-:W-:-:S05]  /*0b60*/  @P1 LOP3.LUT R17, R9, 0x80000, RZ, 0xfc, !PT ;  /* 0x0008000009111812 */ /* 0x000fca00078efcff */
[----:B------:R-:W-:Y:S01]  /*0b70*/  DFMA R4, R14, R4, R14 ;  /* 0x000000040e04722b */ /* 0x000fe2000000000e */
[----:B------:R-:W-:-:S06]  /*0b80*/  IMAD.MOV.U32 R9, RZ, RZ, R17 ;  /* 0x000000ffff097224 */ /* 0x000fcc00078e0011 */
[----:B------:R-:W-:Y:S02]  /*0b90*/  DADD R8, R12, R8 ;  /* 0x000000000c087229 */ /* 0x000fe40000000008 */
[----:B------:R-:W-:-:S08]  /*0ba0*/  DFMA R14, -R6, R4, 1 ;  /* 0x3ff00000060e742b */ /* 0x000fd00000000104 */
[----:B------:R-:W-:Y:S01]  /*0bb0*/  DFMA R4, R4, R14, R4 ;  /* 0x0000000e0404722b */ /* 0x000fe20000000004 */
[----:B------:R-:W-:-:S07]  /*0bc0*/  FSETP.GEU.AND P1, PT, |R9|, 6.5827683646048100446e-37, PT ;  /* 0x036000000900780b */ /* 0x000fce0003f2e200 */
[----:B0-----:R-:W-:-:S08]  /*0bd0*/  DMUL R12, R8, R4 ;  /* 0x00000004080c7228 */ /* 0x001fd00000000000 */
        /* <DEDUP_REMOVED lines=8> */
[----:B------:R-:W-:Y:S05]  /*0c60*/  CALL.REL.NOINC `($__internal_2_$__cuda_sm20_div_rn_f64_full) ;  /* 0x00000004008c7944 */ /* 0x000fea0003c00000 */
[----:B------:R-:W-:Y:S02]  /*0c70*/  IMAD.MOV.U32 R4, RZ, RZ, R24 ;  /* 0x000000ffff047224 */ /* 0x000fe400078e0018 */
[----:B------:R-:W-:-:S07]  /*0c80*/  IMAD.MOV.U32 R5, RZ, RZ, R25 ;  /* 0x000000ffff057224 */ /* 0x000fce00078e0019 */
.L_x_42:
[----:B------:R-:W-:Y:S05]  /*0c90*/  BSYNC.RECONVERGENT B1 ;  /* 0x0000000000017941 */ /* 0x000fea0003800200 */
.L_x_41:
[----:B------:R-:W-:Y:S01]  /*0ca0*/  ISETP.GT.AND P0, PT, R5, 0xfffff, PT ;  /* 0x000fffff0500780c */ /* 0x000fe20003f04270 */
[----:B------:R-:W-:Y:S01]  /*0cb0*/  IMAD.MOV.U32 R6, RZ, RZ, R4 ;  /* 0x000000ffff067224 */ /* 0x000fe200078e0004 */
[----:B------:R-:W-:Y:S01]  /*0cc0*/  BSSY.RECONVERGENT B1, `(.L_x_43) ;  /* 0x0000051000017945 */ /* 0x000fe20003800200 */
        /* <DEDUP_REMOVED lines=10> */
[----:B------:R-:W-:Y:S01]  /*0d70*/  IMAD.MOV.U32 R6, RZ, RZ, R4 ;  /* 0x000000ffff067224 */ /* 0x000fe200078e0004 */
[----:B------:R-:W-:Y:S01]  /*0d80*/  UMOV UR6, 0x3ae80f1e ;  /* 0x3ae80f1e00067882 */ /* 0x000fe20000000000 */
[----:B------:R-:W-:Y:S01]  /*0d90*/  IMAD.MOV.U32 R8, RZ, RZ, RZ ;  /* 0x000000ffff087224 */ /* 0x000fe200078e00ff */
[----:B------:R-:W-:Y:S01]  /*0da0*/  LOP3.LUT R7, R3, 0x3ff00000, RZ, 0xfc, !PT ;  /* 0x3ff0000003077812 */ /* 0x000fe200078efcff */
[----:B------:R-:W-:Y:S01]  /*0db0*/  IMAD.MOV.U32 R20, RZ, RZ, -0x748574fc ;  /* 0x8b7a8b04ff147424 */ /* 0x000fe200078e00ff */
        /* <DEDUP_REMOVED lines=59> */
.L_x_44:
[----:B------:R-:W-:Y:S01]  /*1170*/  IMAD.MOV.U32 R4, RZ, RZ, 0x0 ;  /* 0x00000000ff047424 */ /* 0x000fe200078e00ff */
[----:B------:R-:W-:Y:S01]  /*1180*/  LOP3.LUT P0, RZ, R7, 0x7fffffff, RZ, 0xc0, !PT ;  /* 0x7fffffff07ff7812 */ /* 0x000fe2000780c0ff */
[----:B------:R-:W-:-:S06]  /*1190*/  IMAD.MOV.U32 R5, RZ, RZ, 0x7ff00000 ;  /* 0x7ff00000ff057424 */ /* 0x000fcc00078e00ff */
[----:B------:R-:W-:-:S10]  /*11a0*/  DFMA R4, R6, R4, +INF ;  /* 0x7ff000000604742b */ /* 0x000fd40000000004 */
[----:B------:R-:W-:Y:S02]  /*11b0*/  FSEL R6, R4, RZ, P0 ;  /* 0x000000ff04067208 */ /* 0x000fe40000000000 */
[----:B------:R-:W-:-:S07]  /*11c0*/  FSEL R7, R5, -QNAN , P0 ;  /* 0xfff0000005077808 */ /* 0x000fce0000000000 */
.L_x_45:
[----:B------:R-:W-:Y:S05]  /*11d0*/  BSYNC.RECONVERGENT B1 ;  /* 0x0000000000017941 */ /* 0x000fea0003800200 */
.L_x_43:
[----:B------:R-:W-:Y:S02]  /*11e0*/  DSETP.GT.AND P0, PT, R10, RZ, PT ;  /* 0x000000ff0a00722a */ /* 0x000fe40003f04000 */
[----:B------:R-:W-:-:S07]  /*11f0*/  DMUL R6, R6, 0.5 ;  /* 0x3fe0000006067828 */ /* 0x000fce0000000000 */
[----:B------:R0:W-:Y:S05]  /*1200*/  STG.E.64 desc[UR4][R18.64+0x30], R6 ;  /* 0x0000300612007986 */ /* 0x0001ea000c101b04 */
[----:B------:R-:W-:-:S07]  /*1210*/  @P0 DADD R4, -RZ, -R6 ;  /* 0x00000000ff040229 */ /* 0x000fce0000000906 */
[----:B------:R0:W-:Y:S04]  /*1220*/  @P0 STG.E.64 desc[UR4][R18.64+0x30], R4 ;  /* 0x0000300412000986 */ /* 0x0001e8000c101b04 */
.L_x_40:
[----:B------:R-:W-:Y:S05]  /*1230*/  BSYNC.RECONVERGENT B0 ;  /* 0x0000000000007941 */ /* 0x000fea0003800200 */
.L_x_38:
[----:B------:R-:W-:-:S13]  /*1240*/  ISETP.NE.AND P0, PT, R2, RZ, PT ;  /* 0x000000ff0200720c */ /* 0x000fda0003f05270 */
[----:B------:R-:W-:Y:S05]  /*1250*/  @P0 EXIT ;  /* 0x000000000000094d */ /* 0x000fea0003800000 */
[----:B------:R-:W2:Y:S01]  /*1260*/  LDC.64 R2, c[0x0][0x388] ;  /* 0x0000e200ff027b82 */ /* 0x000ea20000000a00 */
[----:B01----:R-:W-:-:S05]  /*1270*/  IMAD.MOV.U32 R5, RZ, RZ, -0x1 ;  /* 0xffffffffff057424 */ /* 0x003fca00078e00ff */
[----:B--2---:R-:W-:Y:S01]  /*1280*/  STG.E desc[UR4][R2.64], R5 ;  /* 0x0000000502007986 */ /* 0x004fe2000c101904 */
[----:B------:R-:W-:Y:S05]  /*1290*/  EXIT ;  /* 0x000000000000794d */ /* 0x000fea0003800000 */
        .weak           $__internal_2_$__cuda_sm20_div_rn_f64_full
        .type           $__internal_2_$__cuda_sm20_div_rn_f64_full,@function
        .size           $__internal_2_$__cuda_sm20_div_rn_f64_full,(.L_x_54 - $__internal_2_$__cuda_sm20_div_rn_f64_full)
$__internal_2_$__cuda_sm20_div_rn_f64_full:
[----:B------:R-:W-:Y:S01]  /*12a0*/  FSETP.GEU.AND P3, PT, |R9|, 1.469367938527859385e-39, PT ;  /* 0x001000000900780b */ /* 0x000fe20003f6e200 */
[----:B------:R-:W-:Y:S01]  /*12b0*/  IMAD.MOV.U32 R28, RZ, RZ, 0x1ca00000 ;  /* 0x1ca00000ff1c7424 */ /* 0x000fe200078e00ff */
[C---:B------:R-:W-:Y:S01]  /*12c0*/  FSETP.GEU.AND P0, PT, |R5|.reuse, 1.469367938527859385e-39, PT ;  /* 0x001000000500780b */ /* 0x040fe20003f0e200 */
[----:B------:R-:W-:Y:S01]  /*12d0*/  IMAD.MOV.U32 R22, RZ, RZ, 0x1 ;  /* 0x00000001ff167424 */ /* 0x000fe200078e00ff */
[----:B------:R-:W-:Y:S01]  /*12e0*/  LOP3.LUT R6, R5, 0x800fffff, RZ, 0xc0, !PT ;  /* 0x800fffff05067812 */ /* 0x000fe200078ec0ff */
[----:B------:R-:W-:Y:S01]  /*12f0*/  BSSY.RECONVERGENT B2, `(.L_x_46) ;  /* 0x0000052000027945 */ /* 0x000fe20003800200 */
[----:B------:R-:W-:Y:S02]  /*1300*/  LOP3.LUT R3, R9, 0x7ff00000, RZ, 0xc0, !PT ;  /* 0x7ff0000009037812 */ /* 0x000fe400078ec0ff */
[----:B------:R-:W-:Y:S01]  /*1310*/  LOP3.LUT R7, R6, 0x3ff00000, RZ, 0xfc, !PT ;  /* 0x3ff0000006077812 */ /* 0x000fe200078efcff */
[----:B------:R-:W-:Y:S01]  /*1320*/  IMAD.MOV.U32 R6, RZ, RZ, R4 ;  /* 0x000000ffff067224 */ /* 0x000fe200078e0004 */
[----:B------:R-:W-:-:S03]  /*1330*/  LOP3.LUT R29, R5, 0x7ff00000, RZ, 0xc0, !PT ;  /* 0x7ff00000051d7812 */ /* 0x000fc600078ec0ff */
[----:B------:R-:W-:Y:S01]  /*1340*/  @!P3 LOP3.LUT R20, R5, 0x7ff00000, RZ, 0xc0, !PT ;  /* 0x7ff000000514b812 */ /* 0x000fe200078ec0ff */
[----:B------:R-:W-:Y:S01]  /*1350*/  @!P3 IMAD.MOV.U32 R24, RZ, RZ, RZ ;  /* 0x000000ffff18b224 */ /* 0x000fe200078e00ff */
[----:B------:R-:W-:Y:S01]  /*1360*/  @!P0 DMUL R6, R4, 8.98846567431157953865e+307 ;  /* 0x7fe0000004068828 */ /* 0x000fe20000000000 */
[C---:B------:R-:W-:Y:S02]  /*1370*/  ISETP.GE.U32.AND P2, PT, R3.reuse, R29, PT ;  /* 0x0000001d0300720c */ /* 0x040fe40003f46070 */
[----:B------:R-:W-:Y:S01]  /*1380*/  @!P3 ISETP.GE.U32.AND P4, PT, R3, R20, PT ;  /* 0x000000140300b20c */ /* 0x000fe20003f86070 */
[----:B------:R-:W-:Y:S01]  /*1390*/  IMAD.MOV.U32 R20, RZ, RZ, R8 ;  /* 0x000000ffff147224 */ /* 0x000fe200078e0008 */
[C---:B------:R-:W-:Y:S01]  /*13a0*/  SEL R21, R28.reuse, 0x63400000, !P2 ;  /* 0x634000001c157807 */ /* 0x040fe20005000000 */
[----:B------:R-:W0:Y:S01]  /*13b0*/  MUFU.RCP64H R23, R7 ;  /* 0x0000000700177308 */ /* 0x000e220000001800 */
[----:B------:R-:W-:Y:S02]  /*13c0*/  @!P3 SEL R25, R28, 0x63400000, !P4 ;  /* 0x634000001c19b807 */ /* 0x000fe40006000000 */
[----:B------:R-:W-:-:S02]  /*13d0*/  LOP3.LUT R21, R21, 0x800fffff, R9, 0xf8, !PT ;  /* 0x800fffff15157812 */ /* 0x000fc400078ef809 */
[----:B------:R-:W-:Y:S02]  /*13e0*/  @!P3 LOP3.LUT R25, R25, 0x80000000, R9, 0xf8, !PT ;  /* 0x800000001919b812 */ /* 0x000fe400078ef809 */
[----:B------:R-:W-:Y:S02]  /*13f0*/  @!P0 LOP3.LUT R29, R7, 0x7ff00000, RZ, 0xc0, !PT ;  /* 0x7ff00000071d8812 */ /* 0x000fe400078ec0ff */
[----:B------:R-:W-:-:S06]  /*1400*/  @!P3 LOP3.LUT R25, R25, 0x100000, RZ, 0xfc, !PT ;  /* 0x001000001919b812 */ /* 0x000fcc00078efcff */
[----:B------:R-:W-:Y:S02]  /*1410*/  @!P3 DFMA R20, R20, 2, -R24 ;  /* 0x400000001414b82b */ /* 0x000fe40000000818 */
[----:B0-----:R-:W-:-:S08]  /*1420*/  DFMA R24, R22, -R6, 1 ;  /* 0x3ff000001618742b */ /* 0x001fd00000000806 */
[----:B------:R-:W-:-:S08]  /*1430*/  DFMA R24, R24, R24, R24 ;  /* 0x000000181818722b */ /* 0x000fd00000000018 */
[----:B------:R-:W-:-:S08]  /*1440*/  DFMA R24, R22, R24, R22 ;  /* 0x000000181618722b */ /* 0x000fd00000000016 */
[----:B------:R-:W-:-:S08]  /*1450*/  DFMA R22, R24, -R6, 1 ;  /* 0x3ff000001816742b */ /* 0x000fd00000000806 */
[----:B------:R-:W-:-:S08]  /*1460*/  DFMA R22, R24, R22, R24 ;  /* 0x000000161816722b */ /* 0x000fd00000000018 */
[----:B------:R-:W-:-:S08]  /*1470*/  DMUL R24, R22, R20 ;  /* 0x0000001416187228 */ /* 0x000fd00000000000 */
[----:B------:R-:W-:-:S08]  /*1480*/  DFMA R26, R24, -R6, R20 ;  /* 0x80000006181a722b */ /* 0x000fd00000000014 */
[----:B------:R-:W-:Y:S01]  /*1490*/  DFMA R26, R22, R26, R24 ;  /* 0x0000001a161a722b */ /* 0x000fe20000000018 */
[----:B------:R-:W-:Y:S01]  /*14a0*/  IMAD.MOV.U32 R22, RZ, RZ, R3 ;  /* 0x000000ffff167224 */ /* 0x000fe200078e0003 */
[----:B------:R-:W-:-:S05]  /*14b0*/  @!P3 LOP3.LUT R22, R21, 0x7ff00000, RZ, 0xc0, !PT ;  /* 0x7ff000001516b812 */ /* 0x000fca00078ec0ff */
        /* <DEDUP_REMOVED lines=8> */
[----:B------:R-:W-:Y:S01]  /*1540*/  VIMNMX R3, PT, PT, R8, 0x46a00000, PT ;  /* 0x46a0000008037848 */ /* 0x000fe20003fe0100 */
[----:B------:R-:W-:Y:S01]  /*1550*/  IMAD.MOV.U32 R8, RZ, RZ, RZ ;  /* 0x000000ffff087224 */ /* 0x000fe200078e00ff */
[----:B------:R-:W-:-:S05]  /*1560*/  SEL R28, R28, 0x63400000, !P0 ;  /* 0x634000001c1c7807 */ /* 0x000fca0004000000 */
[----:B------:R-:W-:-:S04]  /*1570*/  IMAD.IADD R3, R3, 0x1, -R28 ;  /* 0x0000000103037824 */ /* 0x000fc800078e0a1c */
        /* <DEDUP_REMOVED lines=12> */
[----:B------:R-:W-:Y:S01]  /*1640*/  IMAD.MOV.U32 R6, RZ, RZ, RZ ;  /* 0x000000ffff067224 */ /* 0x000fe200078e00ff */
[----:B------:R-:W-:-:S05]  /*1650*/  IADD3 R3, PT, PT, -R3, -0x43300000, RZ ;  /* 0xbcd0000003037810 */ /* 0x000fca0007ffe1ff */
[----:B------:R-:W-:-:S03]  /*1660*/  DFMA R6, R24, -R6, R26 ;  /* 0x800000061806722b */ /* 0x000fc6000000001a */
[----:B------:R-:W-:-:S07]  /*1670*/  LOP3.LUT R5, R9, R5, RZ, 0x3c, !PT ;  /* 0x0000000509057212 */ /* 0x000fce00078e3cff */
[----:B------:R-:W-:-:S04]  /*1680*/  FSETP.NEU.AND P0, PT, |R7|, R3, PT ;  /* 0x000000030700720b */ /* 0x000fc80003f0d200 */
[----:B------:R-:W-:Y:S02]  /*1690*/  FSEL R24, R8, R24, !P0 ;  /* 0x0000001808187208 */ /* 0x000fe40004000000 */
[----:B------:R-:W-:Y:S01]  /*16a0*/  FSEL R25, R5, R25, !P0 ;  /* 0x0000001905197208 */ /* 0x000fe20004000000 */
[----:B------:R-:W-:Y:S06]  /*16b0*/  BRA `(.L_x_48) ;  /* 0x0000000000547947 */ /* 0x000fec0003800000 */
.L_x_47:
        /* <DEDUP_REMOVED lines=16> */
.L_x_50:
[----:B------:R-:W-:Y:S01]  /*17c0*/  LOP3.LUT R25, R5, 0x80000, RZ, 0xfc, !PT ;  /* 0x0008000005197812 */ /* 0x000fe200078efcff */
[----:B------:R-:W-:Y:S01]  /*17d0*/  IMAD.MOV.U32 R24, RZ, RZ, R4 ;  /* 0x000000ffff187224 */ /* 0x000fe200078e0004 */
[----:B------:R-:W-:Y:S06]  /*17e0*/  BRA `(.L_x_48) ;  /* 0x0000000000087947 */ /* 0x000fec0003800000 */
.L_x_49:
[----:B------:R-:W-:Y:S01]  /*17f0*/  LOP3.LUT R25, R9, 0x80000, RZ, 0xfc, !PT ;  /* 0x0008000009197812 */ /* 0x000fe200078efcff */
[----:B------:R-:W-:-:S07]  /*1800*/  IMAD.MOV.U32 R24, RZ, RZ, R8 ;  /* 0x000000ffff187224 */ /* 0x000fce00078e0008 */
.L_x_48:
[----:B------:R-:W-:Y:S05]  /*1810*/  BSYNC.RECONVERGENT B2 ;  /* 0x0000000000027941 */ /* 0x000fea0003800200 */
.L_x_46:
[----:B------:R-:W-:Y:S02]  /*1820*/  IMAD.MOV.U32 R4, RZ, RZ, R0 ;  /* 0x000000ffff047224 */ /* 0x000fe400078e0000 */
[----:B------:R-:W-:-:S04]  /*1830*/  IMAD.MOV.U32 R5, RZ, RZ, 0x0 ;  /* 0x00000000ff057424 */ /* 0x000fc800078e00ff */
[----:B------:R-:W-:Y:S05]  /*1840*/  RET.REL.NODEC R4 `(_Z8set_jetsP9PseudoJetPi) ;  /* 0xffffffe404ec7950 */ /* 0x000fea0003c3ffff */
.L_x_51:
        /* <DEDUP_REMOVED lines=11> */
.L_x_54:


//--------------------- .nv.shared._Z16reduction_blocksP9PseudoJetPdS1_PiS2_S2_iiS2_ --------------------------
	.section	.nv.shared._Z16reduction_blocksP9PseudoJetPdS1_PiS2_S2_iiS2_,"aw",@nobits
	.sectionflags	@""
	.align	16
	.zero		1024


//--------------------- .nv.shared.reserved.0     --------------------------
	.section	.nv.shared.reserved.0,"aw",@nobits
	.weak		__nv_reservedSMEM_offset_0_alias
	.size		__nv_reservedSMEM_offset_0_alias, 0, 64
	.other		__nv_reservedSMEM_offset_0_alias,@"STO_CUDA_RESERVED_SHARED STV_DEFAULT"
__nv_reservedSMEM_offset_0_alias:
	.zero		0
	.zero		64


//--------------------- .nv.shared._Z13reduction_minP9PseudoJetPdS1_PiS2_S2_iiS2_ --------------------------
	.section	.nv.shared._Z13reduction_minP9PseudoJetPdS1_PiS2_S2_iiS2_,"aw",@nobits
	.sectionflags	@""
	.align	16
	.zero		1024


//--------------------- .nv.shared._Z8set_jetsP9PseudoJetPi --------------------------
	.section	.nv.shared._Z8set_jetsP9PseudoJetPi,"aw",@nobits
	.sectionflags	@""
	.align	16
	.zero		1024


//--------------------- .nv.constant0._Z16reduction_blocksP9PseudoJetPdS1_PiS2_S2_iiS2_ --------------------------
	.section	.nv.constant0._Z16reduction_blocksP9PseudoJetPdS1_PiS2_S2_iiS2_,"a",@progbits
	.sectionflags	@""
	.align	4
.nv.constant0._Z16reduction_blocksP9PseudoJetPdS1_PiS2_S2_iiS2_:
	.zero		960


//--------------------- .nv.constant0._Z13reduction_minP9PseudoJetPdS1_PiS2_S2_iiS2_ --------------------------
	.section	.nv.constant0._Z13reduction_minP9PseudoJetPdS1_PiS2_S2_iiS2_,"a",@progbits
	.sectionflags	@""
	.align	4
.nv.constant0._Z13reduction_minP9PseudoJetPdS1_PiS2_S2_iiS2_:
	.zero		960


//--------------------- .nv.constant0._Z8set_jetsP9PseudoJetPi --------------------------
	.section	.nv.constant0._Z8set_jetsP9PseudoJetPi,"a",@progbits
	.sectionflags	@""
	.align	4
.nv.constant0._Z8set_jetsP9PseudoJetPi:
	.zero		912


//--------------------- SYMBOLS --------------------------

	.type		.nv.reservedSmem.offset0,@object
	.size		.nv.reservedSmem.offset0,0x4
	.type		.nv.reservedSmem.cap,@object
	.size		.nv.reservedSmem.cap,0x4
